	.target	sm_90a

	.elftype	@"ET_EXEC"


//--------------------- .note.nv.tkinfo           --------------------------
	.section	.note.nv.tkinfo,"",@"SHT_NOTE"
	.sectionflags	@"SHF_NOTE_NV_TKINFO"
	.tkinfo
        /*0018*/ 	.word	0x00000002
        /*0030*/ 	.string	""
        /*0030*/ 	.string	"ptxas"
        /*0030*/ 	.string	"Cuda compilation tools, release 13.0, V13.0.88"
        /*0030*/ 	.string	"Build cuda_13.0.r13.0/compiler.36424714_0"
        /*0030*/ 	.string	"-arch sm_90a -m 64 "



//--------------------- .note.nv.cuinfo           --------------------------
	.section	.note.nv.cuinfo,"",@"SHT_NOTE"
	.sectionflags	@"SHF_NOTE_NV_CUINFO"
        /*0018*/ 	.short	0x0002
        /*001a*/ 	.short	0x005a
        /*001c*/ 	.short	0x0082
	.zero		2


//--------------------- .nv.info                  --------------------------
	.section	.nv.info,"",@"SHT_CUDA_INFO"
	.align	4


	//----- nvinfo : EIATTR_REGCOUNT
	.align		4
        /*0000*/ 	.byte	0x04, 0x2f
        /*0002*/ 	.short	(.L_12 - .L_11)
	.align		4
.L_11:
        /*0004*/ 	.word	index@(_ZN7cutlass13device_kernelINS_4gemm6kernel13GemmUniversalIN4cute5tupleIJiiiiEEENS1_10collective13CollectiveMmaINS1_37MainloopSm90TmaGmmaWarpSpecializedFP8ILi5ENS5_IJNS4_1CILi1EEESB_SB_EEENS1_35KernelTmaWarpSpecializedCooperativeEEENS5_IJNSA_ILi256EEESF_NSA_ILi128EEEEEENS_12float_e4m3_tENS5_IJlSB_lEEESI_SJ_NS4_8TiledMMAINS4_8MMA_AtomIJNS4_4SM904GMMA31MMA_64x256x32_F32E4M3E4M3_SS_TNILNSN_7ScaleInE1ELSP_1EEEEEENS4_6LayoutINS5_IJNSA_ILi2EEESB_SB_EEENS5_IJSB_NSA_ILi0EEESV_EEEEENS5_IJNS4_10UnderscoreESY_SY_EEEEENS4_13SM90_TMA_LOADENS4_14ComposedLayoutINS4_7SwizzleILi3ELi4ELi3EEENS4_18smem_ptr_flag_bitsILi8EEENSS_INS5_IJNSA_ILi8EEESG_EEENS5_IJSG_SB_EEEEEEEvNS4_8identityES11_S1B_vS1C_EENS_8epilogue10collective6detail29Sm90TmaWarpSpecializedAdapterINS1F_15DefaultEpilogueISI_SJ_SJ_NS1E_6thread17LinearCombinationISI_Li1EffLNS1J_9ScaleType4KindE0ELNS_15FloatRoundStyleE2ESI_EENS1_15EpilogueDefaultEEEEEvvEEEEvNT_6ParamsE)
        /*0008*/ 	.word	0x000000a8


	//----- nvinfo : EIATTR_FRAME_SIZE
	.align		4
.L_12:
        /*000c*/ 	.byte	0x04, 0x11
        /*000e*/ 	.short	(.L_14 - .L_13)
	.align		4
.L_13:
        /*0010*/ 	.word	index@(_ZN7cutlass13device_kernelINS_4gemm6kernel13GemmUniversalIN4cute5tupleIJiiiiEEENS1_10collective13CollectiveMmaINS1_37MainloopSm90TmaGmmaWarpSpecializedFP8ILi5ENS5_IJNS4_1CILi1EEESB_SB_EEENS1_35KernelTmaWarpSpecializedCooperativeEEENS5_IJNSA_ILi256EEESF_NSA_ILi128EEEEEENS_12float_e4m3_tENS5_IJlSB_lEEESI_SJ_NS4_8TiledMMAINS4_8MMA_AtomIJNS4_4SM904GMMA31MMA_64x256x32_F32E4M3E4M3_SS_TNILNSN_7ScaleInE1ELSP_1EEEEEENS4_6LayoutINS5_IJNSA_ILi2EEESB_SB_EEENS5_IJSB_NSA_ILi0EEESV_EEEEENS5_IJNS4_10UnderscoreESY_SY_EEEEENS4_13SM90_TMA_LOADENS4_14ComposedLayoutINS4_7SwizzleILi3ELi4ELi3EEENS4_18smem_ptr_flag_bitsILi8EEENSS_INS5_IJNSA_ILi8EEESG_EEENS5_IJSG_SB_EEEEEEEvNS4_8identityES11_S1B_vS1C_EENS_8epilogue10collective6detail29Sm90TmaWarpSpecializedAdapterINS1F_15DefaultEpilogueISI_SJ_SJ_NS1E_6thread17LinearCombinationISI_Li1EffLNS1J_9ScaleType4KindE0ELNS_15FloatRoundStyleE2ESI_EENS1_15EpilogueDefaultEEEEEvvEEEEvNT_6ParamsE)
        /*0014*/ 	.word	0x00000cc0


	//----- nvinfo : EIATTR_MIN_STACK_SIZE
	.align		4
.L_14:
        /*0018*/ 	.byte	0x04, 0x12
        /*001a*/ 	.short	(.L_16 - .L_15)
	.align		4
.L_15:
        /*001c*/ 	.word	index@(_ZN7cutlass13device_kernelINS_4gemm6kernel13GemmUniversalIN4cute5tupleIJiiiiEEENS1_10collective13CollectiveMmaINS1_37MainloopSm90TmaGmmaWarpSpecializedFP8ILi5ENS5_IJNS4_1CILi1EEESB_SB_EEENS1_35KernelTmaWarpSpecializedCooperativeEEENS5_IJNSA_ILi256EEESF_NSA_ILi128EEEEEENS_12float_e4m3_tENS5_IJlSB_lEEESI_SJ_NS4_8TiledMMAINS4_8MMA_AtomIJNS4_4SM904GMMA31MMA_64x256x32_F32E4M3E4M3_SS_TNILNSN_7ScaleInE1ELSP_1EEEEEENS4_6LayoutINS5_IJNSA_ILi2EEESB_SB_EEENS5_IJSB_NSA_ILi0EEESV_EEEEENS5_IJNS4_10UnderscoreESY_SY_EEEEENS4_13SM90_TMA_LOADENS4_14ComposedLayoutINS4_7SwizzleILi3ELi4ELi3EEENS4_18smem_ptr_flag_bitsILi8EEENSS_INS5_IJNSA_ILi8EEESG_EEENS5_IJSG_SB_EEEEEEEvNS4_8identityES11_S1B_vS1C_EENS_8epilogue10collective6detail29Sm90TmaWarpSpecializedAdapterINS1F_15DefaultEpilogueISI_SJ_SJ_NS1E_6thread17LinearCombinationISI_Li1EffLNS1J_9ScaleType4KindE0ELNS_15FloatRoundStyleE2ESI_EENS1_15EpilogueDefaultEEEEEvvEEEEvNT_6ParamsE)
        /*0020*/ 	.word	0x00000cc0
.L_16:


//--------------------- .nv.compat                --------------------------
	.section	.nv.compat,"",@"SHT_CUDA_COMPAT_INFO"
	.align	4
        /*0000*/ 	.byte	0x02, 0x09, 0x01, 0x00, 0x02, 0x02, 0x04, 0x00, 0x02, 0x05, 0x05, 0x00, 0x03, 0x07, 0x01, 0x01
        /*0010*/ 	.byte	0x02, 0x03, 0x01, 0x00, 0x02, 0x06, 0x01, 0x00, 0x04, 0x0b, 0x08, 0x00, 0x00, 0x00, 0x00, 0x00
        /*0020*/ 	.byte	0x00, 0x00, 0x00, 0x00


//--------------------- .nv.info._ZN7cutlass13device_kernelINS_4gemm6kernel13GemmUniversalIN4cute5tupleIJiiiiEEENS1_10collective13CollectiveMmaINS1_37MainloopSm90TmaGmmaWarpSpecializedFP8ILi5ENS5_IJNS4_1CILi1EEESB_SB_EEENS1_35KernelTmaWarpSpecializedCooperativeEEENS5_IJNSA_ILi256EEESF_NSA_ILi128EEEEEENS_12float_e4m3_tENS5_IJlSB_lEEESI_SJ_NS4_8TiledMMAINS4_8MMA_AtomIJNS4_4SM904GMMA31MMA_64x256x32_F32E4M3E4M3_SS_TNILNSN_7ScaleInE1ELSP_1EEEEEENS4_6LayoutINS5_IJNSA_ILi2EEESB_SB_EEENS5_IJSB_NSA_ILi0EEESV_EEEEENS5_IJNS4_10UnderscoreESY_SY_EEEEENS4_13SM90_TMA_LOADENS4_14ComposedLayoutINS4_7SwizzleILi3ELi4ELi3EEENS4_18smem_ptr_flag_bitsILi8EEENSS_INS5_IJNSA_ILi8EEESG_EEENS5_IJSG_SB_EEEEEEEvNS4_8identityES11_S1B_vS1C_EENS_8epilogue10collective6detail29Sm90TmaWarpSpecializedAdapterINS1F_15DefaultEpilogueISI_SJ_SJ_NS1E_6thread17LinearCombinationISI_Li1EffLNS1J_9ScaleType4KindE0ELNS_15FloatRoundStyleE2ESI_EENS1_15EpilogueDefaultEEEEEvvEEEEvNT_6ParamsE --------------------------
	.section	.nv.info._ZN7cutlass13device_kernelINS_4gemm6kernel13GemmUniversalIN4cute5tupleIJiiiiEEENS1_10collective13CollectiveMmaINS1_37MainloopSm90TmaGmmaWarpSpecializedFP8ILi5ENS5_IJNS4_1CILi1EEESB_SB_EEENS1_35KernelTmaWarpSpecializedCooperativeEEENS5_IJNSA_ILi256EEESF_NSA_ILi128EEEEEENS_12float_e4m3_tENS5_IJlSB_lEEESI_SJ_NS4_8TiledMMAINS4_8MMA_AtomIJNS4_4SM904GMMA31MMA_64x256x32_F32E4M3E4M3_SS_TNILNSN_7ScaleInE1ELSP_1EEEEEENS4_6LayoutINS5_IJNSA_ILi2EEESB_SB_EEENS5_IJSB_NSA_ILi0EEESV_EEEEENS5_IJNS4_10UnderscoreESY_SY_EEEEENS4_13SM90_TMA_LOADENS4_14ComposedLayoutINS4_7SwizzleILi3ELi4ELi3EEENS4_18smem_ptr_flag_bitsILi8EEENSS_INS5_IJNSA_ILi8EEESG_EEENS5_IJSG_SB_EEEEEEEvNS4_8identityES11_S1B_vS1C_EENS_8epilogue10collective6detail29Sm90TmaWarpSpecializedAdapterINS1F_15DefaultEpilogueISI_SJ_SJ_NS1E_6thread17LinearCombinationISI_Li1EffLNS1J_9ScaleType4KindE0ELNS_15FloatRoundStyleE2ESI_EENS1_15EpilogueDefaultEEEEEvvEEEEvNT_6ParamsE,"",@"SHT_CUDA_INFO"
	.sectionflags	@""
	.align	4


	//----- nvinfo : EIATTR_CUDA_API_VERSION
	.align		4
        /*0000*/ 	.byte	0x04, 0x37
        /*0002*/ 	.short	(.L_18 - .L_17)
.L_17:
        /*0004*/ 	.word	0x00000082


	//----- nvinfo : EIATTR_KPARAM_INFO
	.align		4
.L_18:
        /*0008*/ 	.byte	0x04, 0x17
        /*000a*/ 	.short	(.L_20 - .L_19)
.L_19:
        /*000c*/ 	.word	0x00000000
        /*0010*/ 	.short	0x0000
        /*0012*/ 	.short	0x0070
        /*0014*/ 	.byte	0x00, 0xf0, 0x01, 0x10


	//----- nvinfo : EIATTR_SPARSE_MMA_MASK
	.align		4
.L_20:
        /*0018*/ 	.byte	0x03, 0x50
        /*001a*/ 	.short	0x0000


	//----- nvinfo : EIATTR_MAXREG_COUNT
	.align		4
        /*001c*/ 	.byte	0x03, 0x1b
        /*001e*/ 	.short	0x00a8


	//----- nvinfo : EIATTR_NUM_BARRIERS
	.align		4
        /*0020*/ 	.byte	0x02, 0x4c
        /*0022*/ 	.byte	0x01
	.zero		1


	//----- nvinfo : EIATTR_ANNOTATIONS
	.align		4
        /*0024*/ 	.byte	0x04, 0x55
        /*0026*/ 	.short	(.L_22 - .L_21)


	//   ....[0]....
.L_21:
        /*0028*/ 	.word	0x00000001
        /*002c*/ 	.byte	0xb0, 0x05, 0x00, 0x00, 0x01, 0x00, 0x00, 0x00, 0xd0, 0x05, 0x00, 0x00, 0x01, 0x00, 0x00, 0x00
        /* <DEDUP_REMOVED lines=2035> */
        /*7f6c*/ 	.byte	0x50, 0x9a, 0x02, 0x00


	//----- nvinfo : EIATTR_MERCURY_ISA_VERSION
	.align		4
.L_22:
        /*7f70*/ 	.byte	0x03, 0x5f
        /*7f72*/ 	.short	0x0101


	//----- nvinfo : EIATTR_INT_WARP_WIDE_INSTR_OFFSETS
	.align		4
        /*7f74*/ 	.byte	0x04, 0x31
        /*7f76*/ 	.short	(.L_24 - .L_23)


	//   ....[0]....
.L_23:
        /*7f78*/ 	.word	0x000004a0


	//   ....[1]....
        /*7f7c*/ 	.word	0x000004c0


	//   ....[2]....
        /*7f80*/ 	.word	0x000005c0


	//----- nvinfo : EIATTR_COOP_GROUP_MASK_REGIDS
	.align		4
.L_24:
        /*7f84*/ 	.byte	0x04, 0x29
        /*7f86*/ 	.short	(.L_26 - .L_25)


	//   ....[0]....
.L_25:
        /*7f88*/ 	.word	0xffffffff


	//   ....[1]....
        /*7f8c*/ 	.word	0xffffffff


	//   ....[2]....
        /*7f90*/ 	.word	0xffffffff


	//   ....[3]....
        /*7f94*/ 	.word	0xffffffff


	//   ....[4]....
        /*7f98*/ 	.word	0xffffffff


	//----- nvinfo : EIATTR_COOP_GROUP_INSTR_OFFSETS
	.align		4
.L_26:
        /*7f9c*/ 	.byte	0x04, 0x28
        /*7f9e*/ 	.short	(.L_28 - .L_27)


	//   ....[0]....
.L_27:
        /*7fa0*/ 	.word	0x00000070


	//   ....[1]....
        /*7fa4*/ 	.word	0x00000080


	//   ....[2]....
        /*7fa8*/ 	.word	0x000001a0


	//   ....[3]....
        /*7fac*/ 	.word	0x000003e0


	//   ....[4]....
        /*7fb0*/ 	.word	0x000026e0


	//----- nvinfo : EIATTR_REG_RECONFIG
	.align		4
.L_28:
        /*7fb4*/ 	.byte	0x01, 0x54
	.zero		2


	//----- nvinfo : EIATTR_MBARRIER_INSTR_OFFSETS
	.align		4
        /*7fb8*/ 	.byte	0x04, 0x39
        /*7fba*/ 	.short	(.L_30 - .L_29)


	//   ....[0]....
.L_29:
        /*7fbc*/ 	.word	0x00000320
        /*7fc0*/ 	.word	0x000000ff
        /*7fc4*/ 	.word	0x00000000
        /*7fc8*/ 	.short	0x0100
        /*7fca*/ 	.byte	0x09
	.zero		1


	//   ....[1]....
        /*7fcc*/ 	.word	0x00000330
        /*7fd0*/ 	.word	0x000000ff
        /*7fd4*/ 	.word	0x00000028
        /*7fd8*/ 	.short	0x0100
        /*7fda*/ 	.byte	0x09
	.zero		1


	//   ....[2]....
        /*7fdc*/ 	.word	0x00000340
        /*7fe0*/ 	.word	0x000000ff
        /*7fe4*/ 	.word	0x00000008
        /*7fe8*/ 	.short	0x0100
        /*7fea*/ 	.byte	0x09
	.zero		1


	//   ....[3]....
        /*7fec*/ 	.word	0x00000350
        /*7ff0*/ 	.word	0x000000ff
        /*7ff4*/ 	.word	0x00000030
        /*7ff8*/ 	.short	0x0100
        /*7ffa*/ 	.byte	0x09
	.zero		1


	//   ....[4]....
        /*7ffc*/ 	.word	0x00000360
        /*8000*/ 	.word	0x000000ff
        /*8004*/ 	.word	0x00000010
        /*8008*/ 	.short	0x0100
        /*800a*/ 	.byte	0x09
	.zero		1


	//   ....[5]....
        /*800c*/ 	.word	0x00000370
        /*8010*/ 	.word	0x000000ff
        /*8014*/ 	.word	0x00000038
        /*8018*/ 	.short	0x0100
        /*801a*/ 	.byte	0x09
	.zero		1


	//   ....[6]....
        /*801c*/ 	.word	0x00000380
        /*8020*/ 	.word	0x000000ff
        /*8024*/ 	.word	0x00000018
        /*8028*/ 	.short	0x0100
        /*802a*/ 	.byte	0x09
	.zero		1


	//   ....[7]....
        /*802c*/ 	.word	0x00000390
        /*8030*/ 	.word	0x000000ff
        /*8034*/ 	.word	0x00000040
        /*8038*/ 	.short	0x0100
        /*803a*/ 	.byte	0x09
	.zero		1


	//   ....[8]....
        /*803c*/ 	.word	0x000003a0
        /*8040*/ 	.word	0x000000ff
        /*8044*/ 	.word	0x00000020
        /*8048*/ 	.short	0x0100
        /*804a*/ 	.byte	0x09
	.zero		1


	//   ....[9]....
        /*804c*/ 	.word	0x000003b0
        /*8050*/ 	.word	0x000000ff
        /*8054*/ 	.word	0x00000048
        /*8058*/ 	.short	0x0100
        /*805a*/ 	.byte	0x09
	.zero		1


	//   ....[10]....
        /*805c*/ 	.word	0x000005f0
        /*8060*/ 	.word	0x000000ff
        /*8064*/ 	.word	0x00000060
        /*8068*/ 	.short	0x0100
        /*806a*/ 	.byte	0x06
	.zero		1


	//   ....[11]....
        /*806c*/ 	.word	0x00000600
        /*8070*/ 	.word	0x000000ff
        /*8074*/ 	.word	0x00000068
        /*8078*/ 	.short	0x0100
        /*807a*/ 	.byte	0x06
	.zero		1


	//   ....[12]....
        /*807c*/ 	.word	0x00002ad0
        /*8080*/ 	.word	0x000000ff
        /*8084*/ 	.word	0x00000000
        /*8088*/ 	.short	0x010a
        /*808a*/ 	.byte	0x06
	.zero		1


	//   ....[13]....
        /*808c*/ 	.word	0x00002b10
        /*8090*/ 	.word	0x000000ff
        /*8094*/ 	.word	0x00000000
        /*8098*/ 	.short	0x010a
        /*809a*/ 	.byte	0x06
	.zero		1


	//   ....[14]....
        /*809c*/ 	.word	0x00008e20
        /*80a0*/ 	.word	0x000000ff
        /*80a4*/ 	.word	0x00000000
        /*80a8*/ 	.short	0x010a
        /*80aa*/ 	.byte	0x10
	.zero		1


	//   ....[15]....
        /*80ac*/ 	.word	0x00008e60
        /*80b0*/ 	.word	0x000000ff
        /*80b4*/ 	.word	0x00000000
        /*80b8*/ 	.short	0x010a
        /*80ba*/ 	.byte	0x10
	.zero		1


	//   ....[16]....
        /*80bc*/ 	.word	0x00011660
        /*80c0*/ 	.word	0x000000ff
        /*80c4*/ 	.word	0x00000000
        /*80c8*/ 	.short	0x0101
        /*80ca*/ 	.byte	0x08
	.zero		1


	//   ....[17]....
        /*80cc*/ 	.word	0x00015130
        /*80d0*/ 	.word	0x000000ff
        /*80d4*/ 	.word	0x00000000
        /*80d8*/ 	.short	0x0101
        /*80da*/ 	.byte	0x08
	.zero		1


	//   ....[18]....
        /*80dc*/ 	.word	0x00028c20
        /*80e0*/ 	.word	0x00000010
        /*80e4*/ 	.word	0x00000028
        /*80e8*/ 	.short	0x010a
        /*80ea*/ 	.byte	0x3f
	.zero		1


	//   ....[19]....
        /*80ec*/ 	.word	0x00028f50
        /*80f0*/ 	.word	0x00000002
        /*80f4*/ 	.word	0x00000068
        /*80f8*/ 	.short	0x0101
        /*80fa*/ 	.byte	0x3f
	.zero		1


	//   ....[20]....
        /*80fc*/ 	.word	0x00029700
        /*8100*/ 	.word	0x00000003
        /*8104*/ 	.word	0x00000000
        /*8108*/ 	.short	0x010a
        /*810a*/ 	.byte	0x3f
	.zero		1


	//   ....[21]....
        /*810c*/ 	.word	0x00029790
        /*8110*/ 	.word	0x00000003
        /*8114*/ 	.word	0x00000000
        /*8118*/ 	.short	0x010a
        /*811a*/ 	.byte	0x3f
	.zero		1


	//   ....[22]....
        /*811c*/ 	.word	0x00029820
        /*8120*/ 	.word	0x00000003
        /*8124*/ 	.word	0x00000000
        /*8128*/ 	.short	0x010a
        /*812a*/ 	.byte	0x3f
	.zero		1


	//   ....[23]....
        /*812c*/ 	.word	0x000298b0
        /*8130*/ 	.word	0x00000003
        /*8134*/ 	.word	0x00000000
        /*8138*/ 	.short	0x010a
        /*813a*/ 	.byte	0x3f
	.zero		1


	//   ....[24]....
        /*813c*/ 	.word	0x00029940
        /*8140*/ 	.word	0x00000003
        /*8144*/ 	.word	0x00000000
        /*8148*/ 	.short	0x010a
        /*814a*/ 	.byte	0x3f
	.zero		1


	//   ....[25]....
        /*814c*/ 	.word	0x000299b0
        /*8150*/ 	.word	0x00000003
        /*8154*/ 	.word	0x00000000
        /*8158*/ 	.short	0x010a
        /*815a*/ 	.byte	0x3f
	.zero		1


	//   ....[26]....
        /*815c*/ 	.word	0x00029a20
        /*8160*/ 	.word	0x00000002
        /*8164*/ 	.word	0x00000000
        /*8168*/ 	.short	0x010a
        /*816a*/ 	.byte	0x3f
	.zero		1


	//   ....[27]....
        /*816c*/ 	.word	0x00029b00
        /*8170*/ 	.word	0x00000010
        /*8174*/ 	.word	0x00000028
        /*8178*/ 	.short	0x010a
        /*817a*/ 	.byte	0x3f
	.zero		1


	//   ....[28]....
        /*817c*/ 	.word	0x00029be0
        /*8180*/ 	.word	0x00000003
        /*8184*/ 	.word	0x00000000
        /*8188*/ 	.short	0x010a
        /*818a*/ 	.byte	0x3f
	.zero		1


	//   ....[29]....
        /*818c*/ 	.word	0x00029c30
        /*8190*/ 	.word	0x00000003
        /*8194*/ 	.word	0x00000000
        /*8198*/ 	.short	0x010a
        /*819a*/ 	.byte	0x3f
	.zero		1


	//   ....[30]....
        /*819c*/ 	.word	0x00029c80
        /*81a0*/ 	.word	0x00000003
        /*81a4*/ 	.word	0x00000000
        /*81a8*/ 	.short	0x010a
        /*81aa*/ 	.byte	0x3f
	.zero		1


	//   ....[31]....
        /*81ac*/ 	.word	0x00029cd0
        /*81b0*/ 	.word	0x00000003
        /*81b4*/ 	.word	0x00000000
        /*81b8*/ 	.short	0x010a
        /*81ba*/ 	.byte	0x3f
	.zero		1


	//----- nvinfo : EIATTR_NUM_MBARRIERS
	.align		4
.L_30:
        /*81bc*/ 	.byte	0x03, 0x38
        /*81be*/ 	.short	0x000c


	//----- nvinfo : EIATTR_EXIT_INSTR_OFFSETS
	.align		4
        /*81c0*/ 	.byte	0x04, 0x1c
        /*81c2*/ 	.short	(.L_32 - .L_31)


	//   ....[0]....
.L_31:
        /*81c4*/ 	.word	0x00000660


	//   ....[1]....
        /*81c8*/ 	.word	0x00000fc0


	//   ....[2]....
        /*81cc*/ 	.word	0x00028250


	//   ....[3]....
        /*81d0*/ 	.word	0x000288b0


	//   ....[4]....
        /*81d4*/ 	.word	0x00029990


	//----- nvinfo : EIATTR_MAX_THREADS
	.align		4
.L_32:
        /*81d8*/ 	.byte	0x04, 0x05
        /*81da*/ 	.short	(.L_34 - .L_33)
.L_33:
        /*81dc*/ 	.word	0x00000180
        /*81e0*/ 	.word	0x00000001
        /*81e4*/ 	.word	0x00000001


	//----- nvinfo : EIATTR_CRS_STACK_SIZE
	.align		4
.L_34:
        /*81e8*/ 	.byte	0x04, 0x1e
        /*81ea*/ 	.short	(.L_36 - .L_35)
.L_35:
        /*81ec*/ 	.word	0x00000000


	//----- nvinfo : EIATTR_CBANK_PARAM_SIZE
	.align		4
.L_36:
        /*81f0*/ 	.byte	0x03, 0x19
        /*81f2*/ 	.short	0x0470


	//----- nvinfo : EIATTR_PARAM_CBANK
	.align		4
        /*81f4*/ 	.byte	0x04, 0x0a
        /*81f6*/ 	.short	(.L_38 - .L_37)
	.align		4
.L_37:
        /*81f8*/ 	.word	index@(.nv.constant0._ZN7cutlass13device_kernelINS_4gemm6kernel13GemmUniversalIN4cute5tupleIJiiiiEEENS1_10collective13CollectiveMmaINS1_37MainloopSm90TmaGmmaWarpSpecializedFP8ILi5ENS5_IJNS4_1CILi1EEESB_SB_EEENS1_35KernelTmaWarpSpecializedCooperativeEEENS5_IJNSA_ILi256EEESF_NSA_ILi128EEEEEENS_12float_e4m3_tENS5_IJlSB_lEEESI_SJ_NS4_8TiledMMAINS4_8MMA_AtomIJNS4_4SM904GMMA31MMA_64x256x32_F32E4M3E4M3_SS_TNILNSN_7ScaleInE1ELSP_1EEEEEENS4_6LayoutINS5_IJNSA_ILi2EEESB_SB_EEENS5_IJSB_NSA_ILi0EEESV_EEEEENS5_IJNS4_10UnderscoreESY_SY_EEEEENS4_13SM90_TMA_LOADENS4_14ComposedLayoutINS4_7SwizzleILi3ELi4ELi3EEENS4_18smem_ptr_flag_bitsILi8EEENSS_INS5_IJNSA_ILi8EEESG_EEENS5_IJSG_SB_EEEEEEEvNS4_8identityES11_S1B_vS1C_EENS_8epilogue10collective6detail29Sm90TmaWarpSpecializedAdapterINS1F_15DefaultEpilogueISI_SJ_SJ_NS1E_6thread17LinearCombinationISI_Li1EffLNS1J_9ScaleType4KindE0ELNS_15FloatRoundStyleE2ESI_EENS1_15EpilogueDefaultEEEEEvvEEEEvNT_6ParamsE)
        /*81fc*/ 	.short	0x0210
        /*81fe*/ 	.short	0x0470


	//----- nvinfo : EIATTR_SW_WAR
	.align		4
.L_38:
        /*8200*/ 	.byte	0x04, 0x36
        /*8202*/ 	.short	(.L_40 - .L_39)
.L_39:
        /*8204*/ 	.word	0x00000008
.L_40:


//--------------------- .nv.callgraph             --------------------------
	.section	.nv.callgraph,"",@"SHT_CUDA_CALLGRAPH"
	.align	4
	.sectionentsize	8
	.align		4
        /*0000*/ 	.word	0x00000000
	.align		4
        /*0004*/ 	.word	0xffffffff
	.align		4
        /*0008*/ 	.word	0x00000000
	.align		4
        /*000c*/ 	.word	0xfffffffe
	.align		4
        /*0010*/ 	.word	0x00000000
	.align		4
        /*0014*/ 	.word	0xfffffffd
	.align		4
        /*0018*/ 	.word	0x00000000
	.align		4
        /*001c*/ 	.word	0xfffffffc


//--------------------- .nv.constant4             --------------------------
	.section	.nv.constant4,"a",@progbits
	.align	8
	.align		8
.nv.constant4:
        /*0000*/ 	.dword	_ZN40_INTERNAL_955f4328_4_k_cu_bd0e9a16_284304cuda3std3__45__cpo5beginE
	.align		8
        /*0008*/ 	.dword	_ZN40_INTERNAL_955f4328_4_k_cu_bd0e9a16_284304cuda3std3__45__cpo3endE
	.align		8
        /*0010*/ 	.dword	_ZN40_INTERNAL_955f4328_4_k_cu_bd0e9a16_284304cuda3std3__45__cpo6cbeginE
	.align		8
        /*0018*/ 	.dword	_ZN40_INTERNAL_955f4328_4_k_cu_bd0e9a16_284304cuda3std3__45__cpo4cendE
	.align		8
        /*0020*/ 	.dword	_ZN40_INTERNAL_955f4328_4_k_cu_bd0e9a16_284304cuda3std3__442_GLOBAL__N__955f4328_4_k_cu_bd0e9a16_284306ignoreE
	.align		8
        /*0028*/ 	.dword	_ZN40_INTERNAL_955f4328_4_k_cu_bd0e9a16_284304cuda3std3__419piecewise_constructE
	.align		8
        /*0030*/ 	.dword	_ZN40_INTERNAL_955f4328_4_k_cu_bd0e9a16_284304cuda3std3__48in_placeE
	.align		8
        /*0038*/ 	.dword	_ZN40_INTERNAL_955f4328_4_k_cu_bd0e9a16_284304cuda3std6ranges3__45__cpo4swapE
	.align		8
        /*0040*/ 	.dword	_ZN40_INTERNAL_955f4328_4_k_cu_bd0e9a16_284304cuda3std6ranges3__45__cpo9iter_moveE
	.align		8
        /*0048*/ 	.dword	_ZN40_INTERNAL_955f4328_4_k_cu_bd0e9a16_284304cute7productE
	.align		8
        /*0050*/ 	.dword	_ZN40_INTERNAL_955f4328_4_k_cu_bd0e9a16_284304cute1_E


//--------------------- .text._ZN7cutlass13device_kernelINS_4gemm6kernel13GemmUniversalIN4cute5tupleIJiiiiEEENS1_10collective13CollectiveMmaINS1_37MainloopSm90TmaGmmaWarpSpecializedFP8ILi5ENS5_IJNS4_1CILi1EEESB_SB_EEENS1_35KernelTmaWarpSpecializedCooperativeEEENS5_IJNSA_ILi256EEESF_NSA_ILi128EEEEEENS_12float_e4m3_tENS5_IJlSB_lEEESI_SJ_NS4_8TiledMMAINS4_8MMA_AtomIJNS4_4SM904GMMA31MMA_64x256x32_F32E4M3E4M3_SS_TNILNSN_7ScaleInE1ELSP_1EEEEEENS4_6LayoutINS5_IJNSA_ILi2EEESB_SB_EEENS5_IJSB_NSA_ILi0EEESV_EEEEENS5_IJNS4_10UnderscoreESY_SY_EEEEENS4_13SM90_TMA_LOADENS4_14ComposedLayoutINS4_7SwizzleILi3ELi4ELi3EEENS4_18smem_ptr_flag_bitsILi8EEENSS_INS5_IJNSA_ILi8EEESG_EEENS5_IJSG_SB_EEEEEEEvNS4_8identityES11_S1B_vS1C_EENS_8epilogue10collective6detail29Sm90TmaWarpSpecializedAdapterINS1F_15DefaultEpilogueISI_SJ_SJ_NS1E_6thread17LinearCombinationISI_Li1EffLNS1J_9ScaleType4KindE0ELNS_15FloatRoundStyleE2ESI_EENS1_15EpilogueDefaultEEEEEvvEEEEvNT_6ParamsE --------------------------
	.section	.text._ZN7cutlass13device_kernelINS_4gemm6kernel13GemmUniversalIN4cute5tupleIJiiiiEEENS1_10collective13CollectiveMmaINS1_37MainloopSm90TmaGmmaWarpSpecializedFP8ILi5ENS5_IJNS4_1CILi1EEESB_SB_EEENS1_35KernelTmaWarpSpecializedCooperativeEEENS5_IJNSA_ILi256EEESF_NSA_ILi128EEEEEENS_12float_e4m3_tENS5_IJlSB_lEEESI_SJ_NS4_8TiledMMAINS4_8MMA_AtomIJNS4_4SM904GMMA31MMA_64x256x32_F32E4M3E4M3_SS_TNILNSN_7ScaleInE1ELSP_1EEEEEENS4_6LayoutINS5_IJNSA_ILi2EEESB_SB_EEENS5_IJSB_NSA_ILi0EEESV_EEEEENS5_IJNS4_10UnderscoreESY_SY_EEEEENS4_13SM90_TMA_LOADENS4_14ComposedLayoutINS4_7SwizzleILi3ELi4ELi3EEENS4_18smem_ptr_flag_bitsILi8EEENSS_INS5_IJNSA_ILi8EEESG_EEENS5_IJSG_SB_EEEEEEEvNS4_8identityES11_S1B_vS1C_EENS_8epilogue10collective6detail29Sm90TmaWarpSpecializedAdapterINS1F_15DefaultEpilogueISI_SJ_SJ_NS1E_6thread17LinearCombinationISI_Li1EffLNS1J_9ScaleType4KindE0ELNS_15FloatRoundStyleE2ESI_EENS1_15EpilogueDefaultEEEEEvvEEEEvNT_6ParamsE,"ax",@progbits
	.align	128
.text._ZN7cutlass13device_kernelINS_4gemm6kernel13GemmUniversalIN4cute5tupleIJiiiiEEENS1_10collective13CollectiveMmaINS1_37MainloopSm90TmaGmmaWarpSpecializedFP8ILi5ENS5_IJNS4_1CILi1EEESB_SB_EEENS1_35KernelTmaWarpSpecializedCooperativeEEENS5_IJNSA_ILi256EEESF_NSA_ILi128EEEEEENS_12float_e4m3_tENS5_IJlSB_lEEESI_SJ_NS4_8TiledMMAINS4_8MMA_AtomIJNS4_4SM904GMMA31MMA_64x256x32_F32E4M3E4M3_SS_TNILNSN_7ScaleInE1ELSP_1EEEEEENS4_6LayoutINS5_IJNSA_ILi2EEESB_SB_EEENS5_IJSB_NSA_ILi0EEESV_EEEEENS5_IJNS4_10UnderscoreESY_SY_EEEEENS4_13SM90_TMA_LOADENS4_14ComposedLayoutINS4_7SwizzleILi3ELi4ELi3EEENS4_18smem_ptr_flag_bitsILi8EEENSS_INS5_IJNSA_ILi8EEESG_EEENS5_IJSG_SB_EEEEEEEvNS4_8identityES11_S1B_vS1C_EENS_8epilogue10collective6detail29Sm90TmaWarpSpecializedAdapterINS1F_15DefaultEpilogueISI_SJ_SJ_NS1E_6thread17LinearCombinationISI_Li1EffLNS1J_9ScaleType4KindE0ELNS_15FloatRoundStyleE2ESI_EENS1_15EpilogueDefaultEEEEEvvEEEEvNT_6ParamsE:
        .type           _ZN7cutlass13device_kernelINS_4gemm6kernel13GemmUniversalIN4cute5tupleIJiiiiEEENS1_10collective13CollectiveMmaINS1_37MainloopSm90TmaGmmaWarpSpecializedFP8ILi5ENS5_IJNS4_1CILi1EEESB_SB_EEENS1_35KernelTmaWarpSpecializedCooperativeEEENS5_IJNSA_ILi256EEESF_NSA_ILi128EEEEEENS_12float_e4m3_tENS5_IJlSB_lEEESI_SJ_NS4_8TiledMMAINS4_8MMA_AtomIJNS4_4SM904GMMA31MMA_64x256x32_F32E4M3E4M3_SS_TNILNSN_7ScaleInE1ELSP_1EEEEEENS4_6LayoutINS5_IJNSA_ILi2EEESB_SB_EEENS5_IJSB_NSA_ILi0EEESV_EEEEENS5_IJNS4_10UnderscoreESY_SY_EEEEENS4_13SM90_TMA_LOADENS4_14ComposedLayoutINS4_7SwizzleILi3ELi4ELi3EEENS4_18smem_ptr_flag_bitsILi8EEENSS_INS5_IJNSA_ILi8EEESG_EEENS5_IJSG_SB_EEEEEEEvNS4_8identityES11_S1B_vS1C_EENS_8epilogue10collective6detail29Sm90TmaWarpSpecializedAdapterINS1F_15DefaultEpilogueISI_SJ_SJ_NS1E_6thread17LinearCombinationISI_Li1EffLNS1J_9ScaleType4KindE0ELNS_15FloatRoundStyleE2ESI_EENS1_15EpilogueDefaultEEEEEvvEEEEvNT_6ParamsE,@function
        .size           _ZN7cutlass13device_kernelINS_4gemm6kernel13GemmUniversalIN4cute5tupleIJiiiiEEENS1_10collective13CollectiveMmaINS1_37MainloopSm90TmaGmmaWarpSpecializedFP8ILi5ENS5_IJNS4_1CILi1EEESB_SB_EEENS1_35KernelTmaWarpSpecializedCooperativeEEENS5_IJNSA_ILi256EEESF_NSA_ILi128EEEEEENS_12float_e4m3_tENS5_IJlSB_lEEESI_SJ_NS4_8TiledMMAINS4_8MMA_AtomIJNS4_4SM904GMMA31MMA_64x256x32_F32E4M3E4M3_SS_TNILNSN_7ScaleInE1ELSP_1EEEEEENS4_6LayoutINS5_IJNSA_ILi2EEESB_SB_EEENS5_IJSB_NSA_ILi0EEESV_EEEEENS5_IJNS4_10UnderscoreESY_SY_EEEEENS4_13SM90_TMA_LOADENS4_14ComposedLayoutINS4_7SwizzleILi3ELi4ELi3EEENS4_18smem_ptr_flag_bitsILi8EEENSS_INS5_IJNSA_ILi8EEESG_EEENS5_IJSG_SB_EEEEEEEvNS4_8identityES11_S1B_vS1C_EENS_8epilogue10collective6detail29Sm90TmaWarpSpecializedAdapterINS1F_15DefaultEpilogueISI_SJ_SJ_NS1E_6thread17LinearCombinationISI_Li1EffLNS1J_9ScaleType4KindE0ELNS_15FloatRoundStyleE2ESI_EENS1_15EpilogueDefaultEEEEEvvEEEEvNT_6ParamsE,(.L_x_587 - _ZN7cutlass13device_kernelINS_4gemm6kernel13GemmUniversalIN4cute5tupleIJiiiiEEENS1_10collective13CollectiveMmaINS1_37MainloopSm90TmaGmmaWarpSpecializedFP8ILi5ENS5_IJNS4_1CILi1EEESB_SB_EEENS1_35KernelTmaWarpSpecializedCooperativeEEENS5_IJNSA_ILi256EEESF_NSA_ILi128EEEEEENS_12float_e4m3_tENS5_IJlSB_lEEESI_SJ_NS4_8TiledMMAINS4_8MMA_AtomIJNS4_4SM904GMMA31MMA_64x256x32_F32E4M3E4M3_SS_TNILNSN_7ScaleInE1ELSP_1EEEEEENS4_6LayoutINS5_IJNSA_ILi2EEESB_SB_EEENS5_IJSB_NSA_ILi0EEESV_EEEEENS5_IJNS4_10UnderscoreESY_SY_EEEEENS4_13SM90_TMA_LOADENS4_14ComposedLayoutINS4_7SwizzleILi3ELi4ELi3EEENS4_18smem_ptr_flag_bitsILi8EEENSS_INS5_IJNSA_ILi8EEESG_EEENS5_IJSG_SB_EEEEEEEvNS4_8identityES11_S1B_vS1C_EENS_8epilogue10collective6detail29Sm90TmaWarpSpecializedAdapterINS1F_15DefaultEpilogueISI_SJ_SJ_NS1E_6thread17LinearCombinationISI_Li1EffLNS1J_9ScaleType4KindE0ELNS_15FloatRoundStyleE2ESI_EENS1_15EpilogueDefaultEEEEEvvEEEEvNT_6ParamsE)
        .other          _ZN7cutlass13device_kernelINS_4gemm6kernel13GemmUniversalIN4cute5tupleIJiiiiEEENS1_10collective13CollectiveMmaINS1_37MainloopSm90TmaGmmaWarpSpecializedFP8ILi5ENS5_IJNS4_1CILi1EEESB_SB_EEENS1_35KernelTmaWarpSpecializedCooperativeEEENS5_IJNSA_ILi256EEESF_NSA_ILi128EEEEEENS_12float_e4m3_tENS5_IJlSB_lEEESI_SJ_NS4_8TiledMMAINS4_8MMA_AtomIJNS4_4SM904GMMA31MMA_64x256x32_F32E4M3E4M3_SS_TNILNSN_7ScaleInE1ELSP_1EEEEEENS4_6LayoutINS5_IJNSA_ILi2EEESB_SB_EEENS5_IJSB_NSA_ILi0EEESV_EEEEENS5_IJNS4_10UnderscoreESY_SY_EEEEENS4_13SM90_TMA_LOADENS4_14ComposedLayoutINS4_7SwizzleILi3ELi4ELi3EEENS4_18smem_ptr_flag_bitsILi8EEENSS_INS5_IJNSA_ILi8EEESG_EEENS5_IJSG_SB_EEEEEEEvNS4_8identityES11_S1B_vS1C_EENS_8epilogue10collective6detail29Sm90TmaWarpSpecializedAdapterINS1F_15DefaultEpilogueISI_SJ_SJ_NS1E_6thread17LinearCombinationISI_Li1EffLNS1J_9ScaleType4KindE0ELNS_15FloatRoundStyleE2ESI_EENS1_15EpilogueDefaultEEEEEvvEEEEvNT_6ParamsE,@"STO_CUDA_ENTRY STV_DEFAULT"
_ZN7cutlass13device_kernelINS_4gemm6kernel13GemmUniversalIN4cute5tupleIJiiiiEEENS1_10collective13CollectiveMmaINS1_37MainloopSm90TmaGmmaWarpSpecializedFP8ILi5ENS5_IJNS4_1CILi1EEESB_SB_EEENS1_35KernelTmaWarpSpecializedCooperativeEEENS5_IJNSA_ILi256EEESF_NSA_ILi128EEEEEENS_12float_e4m3_tENS5_IJlSB_lEEESI_SJ_NS4_8TiledMMAINS4_8MMA_AtomIJNS4_4SM904GMMA31MMA_64x256x32_F32E4M3E4M3_SS_TNILNSN_7ScaleInE1ELSP_1EEEEEENS4_6LayoutINS5_IJNSA_ILi2EEESB_SB_EEENS5_IJSB_NSA_ILi0EEESV_EEEEENS5_IJNS4_10UnderscoreESY_SY_EEEEENS4_13SM90_TMA_LOADENS4_14ComposedLayoutINS4_7SwizzleILi3ELi4ELi3EEENS4_18smem_ptr_flag_bitsILi8EEENSS_INS5_IJNSA_ILi8EEESG_EEENS5_IJSG_SB_EEEEEEEvNS4_8identityES11_S1B_vS1C_EENS_8epilogue10collective6detail29Sm90TmaWarpSpecializedAdapterINS1F_15DefaultEpilogueISI_SJ_SJ_NS1E_6thread17LinearCombinationISI_Li1EffLNS1J_9ScaleType4KindE0ELNS_15FloatRoundStyleE2ESI_EENS1_15EpilogueDefaultEEEEEvvEEEEvNT_6ParamsE:
[----:B------:R-:W0:Y:S02]  /*0000*/  LDC R1, c[0x0][0x28] ;  /* 0x00000a00ff017b82 */ /* 0x000e240000000800 */
[----:B0-----:R-:W-:Y:S01]  /*0010*/  VIADD R1, R1, 0xfffff340 ;  /* 0xfffff34001017836 */ /* 0x001fe20000000000 */
[----:B------:R-:W0:Y:S01]  /*0020*/  S2R R2, SR_TID.X ;  /* 0x0000000000027919 */ /* 0x000e220000002100 */
[----:B------:R-:W-:Y:S01]  /*0030*/  ELECT P0, URZ, PT ;  /* 0x00000000003f782f */ /* 0x000fe20003800000 */
[----:B------:R-:W-:Y:S01]  /*0040*/  BSSY B0, `(.L_x_0) ;  /* 0x0000015000007945 */ /* 0x000fe20003800000 */
[--C-:B0-----:R-:W-:Y:S02]  /*0050*/  SHF.R.U32.HI R0, RZ, 0x5, R2.reuse ;  /* 0x00000005ff007819 */ /* 0x101fe40000011602 */
[----:B------:R-:W-:-:S03]  /*0060*/  SHF.R.U32.HI R2, RZ, 0x7, R2 ;  /* 0x00000007ff027819 */ /* 0x000fc60000011602 */
[----:B------:R-:W0:Y:S04]  /*0070*/  SHFL.IDX PT, R3, R0, RZ, 0x1f ;  /* 0x00001fff00037589 */ /* 0x000e2800000e0000 */
[----:B------:R-:W1:Y:S01]  /*0080*/  SHFL.IDX PT, R2, R2, RZ, 0x1f ;  /* 0x00001fff02027589 */ /* 0x000e6200000e0000 */
[----:B0-----:R-:W-:Y:S02]  /*0090*/  R2UR UR4, R3 ;  /* 0x00000000030472ca */ /* 0x001fe400000e0000 */
[----:B-1----:R-:W-:-:S11]  /*00a0*/  R2UR UR6, R2 ;  /* 0x00000000020672ca */ /* 0x002fd600000e0000 */
[----:B------:R-:W-:Y:S02]  /*00b0*/  USHF.R.S32.HI UR5, URZ, 0x1f, UR4 ;  /* 0x0000001f3f057899 */ /* 0x000fe40008011404 */
[----:B------:R-:W-:Y:S02]  /*00c0*/  ISETP.NE.OR P0, PT, RZ, UR4, !P0 ;  /* 0x00000004ff007c0c */ /* 0x000fe4000c705670 */
[----:B------:R-:W-:-:S04]  /*00d0*/  ULEA.HI UR5, UR5, UR4, URZ, 0x2 ;  /* 0x0000000405057291 */ /* 0x000fc8000f8f103f */
[----:B------:R-:W-:-:S04]  /*00e0*/  ULOP3.LUT UR5, UR5, 0xfffffffc, URZ, 0xc0, !UPT ;  /* 0xfffffffc05057892 */ /* 0x000fc8000f8ec03f */
[----:B------:R-:W-:-:S03]  /*00f0*/  UIADD3 UR8, UR4, -UR5, URZ ;  /* 0x8000000504087290 */ /* 0x000fc6000fffe03f */
[----:B------:R-:W-:Y:S09]  /*0100*/  @P0 BRA `(.L_x_1) ;  /* 0x0000000000200947 */ /* 0x000ff20003800000 */
[----:B------:R-:W-:Y:S02]  /*0110*/  ULDC.64 UR4, c[0x0][0x198] ;  /* 0x0000660000047ab9 */ /* 0x000fe40000000a00 */
[----:B------:R-:W-:Y:S02]  /*0120*/  UIADD3 UR10, UP0, UR4, 0xf0, URZ ;  /* 0x000000f0040a7890 */ /* 0x000fe4000ff1e03f */
[----:B------:R-:W-:Y:S02]  /*0130*/  UIADD3 UR4, UP1, UR4, 0x1f0, URZ ;  /* 0x000001f004047890 */ /* 0x000fe4000ff3e03f */
[----:B------:R-:W-:Y:S02]  /*0140*/  UIADD3.X UR11, URZ, UR5, URZ, UP0, !UPT ;  /* 0x000000053f0b7290 */ /* 0x000fe400087fe43f */
[----:B------:R-:W-:-:S07]  /*0150*/  UIADD3.X UR5, URZ, UR5, URZ, UP1, !UPT ;  /* 0x000000053f057290 */ /* 0x000fce0008ffe43f */
[----:B------:R0:W-:Y:S02]  /*0160*/  UTMACCTL.PF [UR10] ;  /* 0x000000000a0079b9 */ /* 0x0001e40008040000 */
[----:B------:R0:W-:Y:S02]  /*0170*/  UTMACCTL.PF [UR4] ;  /* 0x00000000040079b9 */ /* 0x0001e40008040000 */
[----:B0-----:R-:W-:Y:S01]  /*0180*/  NOP ;  /* 0x0000000000007918 */ /* 0x001fe20000000000 */
.L_x_1:
[----:B------:R-:W-:Y:S05]  /*0190*/  BSYNC B0 ;  /* 0x0000000000007941 */ /* 0x000fea0003800000 */
.L_x_0:
[----:B------:R-:W0:Y:S01]  /*01a0*/  SHFL.IDX PT, R2, R0, RZ, 0x1f ;  /* 0x00001fff00027589 */ /* 0x000e2200000e0000 */
[----:B------:R-:W-:Y:S01]  /*01b0*/  UISETP.NE.AND UP0, UPT, UR8, 0x3, UPT ;  /* 0x000000030800788c */ /* 0x000fe2000bf05270 */
[----:B------:R-:W-:Y:S01]  /*01c0*/  ISETP.NE.AND P1, PT, RZ, UR6, PT ;  /* 0x00000006ff007c0c */ /* 0x000fe2000bf25270 */
[----:B------:R-:W-:Y:S02]  /*01d0*/  UIADD3 UR10, UR6, -0x1, URZ ;  /* 0xffffffff060a7890 */ /* 0x000fe4000fffe03f */
[----:B------:R-:W-:Y:S02]  /*01e0*/  UISETP.EQ.OR UP0, UPT, UR8, URZ, !UP0 ;  /* 0x0000003f0800728c */ /* 0x000fe4000c702670 */
[----:B------:R-:W-:Y:S02]  /*01f0*/  UISETP.GE.U32.AND UP1, UPT, UR10, 0x2, UPT ;  /* 0x000000020a00788c */ /* 0x000fe4000bf26070 */
[----:B------:R-:W-:-:S04]  /*0200*/  UISETP.EQ.AND UP0, UPT, UR6, URZ, UP0 ;  /* 0x0000003f0600728c */ /* 0x000fc80008702270 */
[----:B------:R-:W-:-:S04]  /*0210*/  USEL UR13, URZ, 0x1, !UP0 ;  /* 0x000000013f0d7887 */ /* 0x000fc8000c000000 */
[----:B------:R-:W-:Y:S01]  /*0220*/  USEL UR13, UR13, 0x2, UP1 ;  /* 0x000000020d0d7887 */ /* 0x000fe20008800000 */
[----:B0-----:R-:W-:-:S13]  /*0230*/  ISETP.NE.AND P0, PT, R2, RZ, PT ;  /* 0x000000ff0200720c */ /* 0x001fda0003f05270 */
[----:B------:R-:W-:Y:S05]  /*0240*/  @P0 BRA `(.L_x_2) ;  /* 0x0000000000600947 */ /* 0x000fea0003800000 */
[----:B------:R-:W0:Y:S01]  /*0250*/  S2UR UR9, SR_CgaCtaId ;  /* 0x00000000000979c3 */ /* 0x000e220000008800 */
[----:B------:R-:W-:Y:S01]  /*0260*/  UMOV UR4, 0x400 ;  /* 0x0000040000047882 */ /* 0x000fe20000000000 */
[----:B------:R-:W-:Y:S01]  /*0270*/  UMOV UR5, 0x1 ;  /* 0x0000000100057882 */ /* 0x000fe20000000000 */
[----:B------:R-:W-:Y:S01]  /*0280*/  UMOV UR6, 0x100 ;  /* 0x0000010000067882 */ /* 0x000fe20000000000 */
[----:B------:R-:W-:Y:S01]  /*0290*/  ELECT P0, URZ, PT ;  /* 0x00000000003f782f */ /* 0x000fe20003800000 */
[----:B------:R-:W-:-:S04]  /*02a0*/  UIADD3 UR6, -UR6, 0x100000, URZ ;  /* 0x0010000006067890 */ /* 0x000fc8000fffe13f */
[----:B------:R-:W-:Y:S02]  /*02b0*/  USHF.L.U32 UR7, UR6, 0xb, URZ ;  /* 0x0000000b06077899 */ /* 0x000fe4000800063f */
[----:B------:R-:W-:Y:S02]  /*02c0*/  USHF.L.U32 UR6, UR6, 0x1, URZ ;  /* 0x0000000106067899 */ /* 0x000fe4000800063f */
[----:B0-----:R-:W-:Y:S02]  /*02d0*/  ULEA UR9, UR9, UR4, 0x18 ;  /* 0x0000000409097291 */ /* 0x001fe4000f8ec03f */
[----:B------:R-:W-:-:S04]  /*02e0*/  UIADD3 UR4, -UR5, 0x100000, URZ ;  /* 0x0010000005047890 */ /* 0x000fc8000fffe13f */
[----:B------:R-:W-:Y:S02]  /*02f0*/  USHF.L.U32 UR5, UR4, 0xb, URZ ;  /* 0x0000000b04057899 */ /* 0x000fe4000800063f */
[----:B------:R-:W-:Y:S01]  /*0300*/  USHF.L.U32 UR4, UR4, 0x1, URZ ;  /* 0x0000000104047899 */ /* 0x000fe2000800063f */
[----:B------:R-:W0:Y:S11]  /*0310*/  FENCE.VIEW.ASYNC.S ;  /* 0x00000000000073c6 */ /* 0x000e360000000000 */
[----:B0-----:R0:W1:Y:S01]  /*0320*/  SYNCS.EXCH.64 URZ, [UR9], UR4 ;  /* 0x00000004093f75b2 */ /* 0x0010620008000100 */
[----:B------:R0:W2:Y:S01]  /*0330*/  SYNCS.EXCH.64 URZ, [UR9+0x28], UR6 ;  /* 0x00002806093f75b2 */ /* 0x0000a20008000100 */
[----:B------:R0:W3:Y:S01]  /*0340*/  SYNCS.EXCH.64 URZ, [UR9+0x8], UR4 ;  /* 0x00000804093f75b2 */ /* 0x0000e20008000100 */
[----:B------:R0:W4:Y:S01]  /*0350*/  SYNCS.EXCH.64 URZ, [UR9+0x30], UR6 ;  /* 0x00003006093f75b2 */ /* 0x0001220008000100 */
[----:B------:R0:W0:Y:S01]  /*0360*/  SYNCS.EXCH.64 URZ, [UR9+0x10], UR4 ;  /* 0x00001004093f75b2 */ /* 0x0000220008000100 */
[----:B------:R0:W0:Y:S01]  /*0370*/  SYNCS.EXCH.64 URZ, [UR9+0x38], UR6 ;  /* 0x00003806093f75b2 */ /* 0x0000220008000100 */
[----:B------:R0:W0:Y:S01]  /*0380*/  SYNCS.EXCH.64 URZ, [UR9+0x18], UR4 ;  /* 0x00001804093f75b2 */ /* 0x0000220008000100 */
[----:B------:R0:W0:Y:S01]  /*0390*/  SYNCS.EXCH.64 URZ, [UR9+0x40], UR6 ;  /* 0x00004006093f75b2 */ /* 0x0000220008000100 */
[----:B------:R0:W0:Y:S01]  /*03a0*/  SYNCS.EXCH.64 URZ, [UR9+0x20], UR4 ;  /* 0x00002004093f75b2 */ /* 0x0000220008000100 */
[----:B------:R0:W0:Y:S01]  /*03b0*/  SYNCS.EXCH.64 URZ, [UR9+0x48], UR6 ;  /* 0x00004806093f75b2 */ /* 0x0000220008000100 */
[----:B------:R-:W-:Y:S01]  /*03c0*/  NOP ;  /* 0x0000000000007918 */ /* 0x000fe20000000000 */
.L_x_2:
[----:B------:R-:W5:Y:S01]  /*03d0*/  LDC R2, c[0x0][0x65c] ;  /* 0x00019700ff027b82 */ /* 0x000f620000000800 */
[----:B------:R-:W1:Y:S01]  /*03e0*/  SHFL.IDX PT, R0, R0, RZ, 0x1f ;  /* 0x00001fff00007589 */ /* 0x000e6200000e0000 */
[----:B------:R-:W-:Y:S01]  /*03f0*/  ELECT P0, URZ, PT ;  /* 0x00000000003f782f */ /* 0x000fe20003800000 */
[----:B------:R-:W-:Y:S01]  /*0400*/  IMAD.MOV.U32 R3, RZ, RZ, RZ ;  /* 0x000000ffff037224 */ /* 0x000fe200078e00ff */
[----:B0-----:R-:W-:Y:S01]  /*0410*/  UMOV UR4, 0x20 ;  /* 0x0000002000047882 */ /* 0x001fe20000000000 */
[----:B------:R-:W0:Y:S01]  /*0420*/  S2R R11, SR_CTAID.Y ;  /* 0x00000000000b7919 */ /* 0x000e220000002600 */
[----:B------:R-:W-:Y:S01]  /*0430*/  NOP ;  /* 0x0000000000007918 */ /* 0x000fe20000000000 */
[----:B------:R-:W-:Y:S01]  /*0440*/  NOP ;  /* 0x0000000000007918 */ /* 0x000fe20000000000 */
[----:B-----5:R-:W-:Y:S02]  /*0450*/  ISETP.NE.AND P4, PT, R2, 0x1, PT ;  /* 0x000000010200780c */ /* 0x020fe40003f85270 */
[----:B------:R-:W5:Y:S01]  /*0460*/  S2R R2, SR_CTAID.X ;  /* 0x0000000000027919 */ /* 0x000f620000002500 */
[----:B-1----:R-:W-:-:S10]  /*0470*/  ISETP.NE.OR P0, PT, R0, RZ, !P0 ;  /* 0x000000ff0000720c */ /* 0x002fd40004705670 */
[----:B------:R-:W5:Y:S01]  /*0480*/  @P4 LDC R7, c[0x0][0x10] ;  /* 0x00000400ff074b82 */ /* 0x000f620000000800 */
[----:B0-----:R-:W-:Y:S02]  /*0490*/  @P4 IMAD.MOV.U32 R4, RZ, RZ, R11 ;  /* 0x000000ffff044224 */ /* 0x001fe400078e000b */
[----:B------:R-:W-:Y:S01]  /*04a0*/  VOTEU.ALL UP0, P0 ;  /* 0x00000000003f7886 */ /* 0x000fe20000000000 */
[----:B------:R-:W-:Y:S01]  /*04b0*/  @P4 IMAD.MOV.U32 R5, RZ, RZ, RZ ;  /* 0x000000ffff054224 */ /* 0x000fe200078e00ff */
[----:B------:R-:W-:Y:S01]  /*04c0*/  VOTEU.ALL UP1, P0 ;  /* 0x00000000003f7886 */ /* 0x000fe20000020000 */
[----:B------:R-:W-:Y:S02]  /*04d0*/  @P4 IMAD.MOV.U32 R13, RZ, RZ, RZ ;  /* 0x000000ffff0d4224 */ /* 0x000fe400078e00ff */
[----:B------:R-:W0:Y:S01]  /*04e0*/  @!P4 LDC R9, c[0x0][0xc] ;  /* 0x00000300ff09cb82 */ /* 0x000e220000000800 */
[----:B------:R-:W-:Y:S01]  /*04f0*/  @!UP0 UMOV UR6, 0x400 ;  /* 0x0000040000068882 */ /* 0x000fe20000000000 */
[----:B------:R-:W-:-:S04]  /*0500*/  @!UP0 UIADD3 UR4, -UR4, 0x100000, URZ ;  /* 0x0010000004048890 */ /* 0x000fc8000fffe13f */
[----:B------:R-:W-:Y:S02]  /*0510*/  @!UP0 USHF.L.U32 UR5, UR4, 0xb, URZ ;  /* 0x0000000b04058899 */ /* 0x000fe4000800063f */
[----:B------:R-:W-:Y:S01]  /*0520*/  @!UP0 USHF.L.U32 UR4, UR4, 0x1, URZ ;  /* 0x0000000104048899 */ /* 0x000fe2000800063f */
[----:B------:R-:W1:Y:S01]  /*0530*/  @!UP0 S2UR UR7, SR_CgaCtaId ;  /* 0x00000000000789c3 */ /* 0x000e620000008800 */
[----:B-----5:R-:W-:-:S04]  /*0540*/  @P4 IMAD.WIDE.U32 R6, R2, R7, R4 ;  /* 0x0000000702064225 */ /* 0x020fc800078e0004 */
[----:B------:R-:W-:Y:S02]  /*0550*/  @P4 IMAD.MOV.U32 R10, RZ, RZ, R6 ;  /* 0x000000ffff0a4224 */ /* 0x000fe400078e0006 */
[----:B------:R-:W-:Y:S02]  /*0560*/  @P4 IMAD.IADD R14, R7, 0x1, R13 ;  /* 0x00000001070e4824 */ /* 0x000fe400078e020d */
[----:B0-----:R-:W-:-:S04]  /*0570*/  @!P4 IMAD.WIDE.U32 R4, R9, R11, R2 ;  /* 0x0000000b0904c225 */ /* 0x001fc800078e0002 */
[----:B------:R-:W-:Y:S02]  /*0580*/  @!P4 IMAD.MOV.U32 R10, RZ, RZ, R4 ;  /* 0x000000ffff0ac224 */ /* 0x000fe400078e0004 */
[----:B------:R-:W-:Y:S01]  /*0590*/  @!P4 IMAD.MOV.U32 R14, RZ, RZ, R5 ;  /* 0x000000ffff0ec224 */ /* 0x000fe200078e0005 */
[----:B-1----:R-:W-:Y:S02]  /*05a0*/  @!UP0 ULEA UR6, UR7, UR6, 0x18 ;  /* 0x0000000607068291 */ /* 0x002fe4000f8ec03f */
[----:B------:R0:W-:Y:S01]  /*05b0*/  STL [R1+0x454], R10 ;  /* 0x0004540a01007387 */ /* 0x0001e20000100800 */
[----:B------:R-:W-:-:S03]  /*05c0*/  VOTEU.ALL UP0, P0 ;  /* 0x00000000003f7886 */ /* 0x000fc60000000000 */
[----:B------:R0:W-:Y:S04]  /*05d0*/  STL [R1+0x450], R14 ;  /* 0x0004500e01007387 */ /* 0x0001e80000100800 */
[----:B------:R-:W1:Y:S02]  /*05e0*/  FENCE.VIEW.ASYNC.S ;  /* 0x00000000000073c6 */ /* 0x000e640000000000 */
[----:B-1----:R0:W2:Y:S01]  /*05f0*/  @!UP0 SYNCS.EXCH.64 URZ, [UR6+0x60], UR4 ;  /* 0x00006004063f85b2 */ /* 0x0020a20008000100 */
[----:B------:R0:W2:Y:S01]  /*0600*/  @!UP1 SYNCS.EXCH.64 URZ, [UR6+0x68], UR4 ;  /* 0x00006804063f95b2 */ /* 0x0000a20008000100 */
[----:B------:R-:W-:Y:S01]  /*0610*/  NOP ;  /* 0x0000000000007918 */ /* 0x000fe20000000000 */
[----:B--234-:R-:W-:Y:S06]  /*0620*/  BAR.SYNC.DEFER_BLOCKING 0x0 ;  /* 0x0000000000007b1d */ /* 0x01cfec0000010000 */
[----:B0-----:R-:W-:Y:S05]  /*0630*/  @!P1 BRA `(.L_x_3) ;  /* 0x0000027c00089947 */ /* 0x001fea0003800000 */
[----:B------:R-:W-:-:S06]  /*0640*/  UISETP.GT.U32.AND UP0, UPT, UR10, 0x1, UPT ;  /* 0x000000010a00788c */ /* 0x000fcc000bf04070 */
[----:B------:R-:W-:-:S13]  /*0650*/  PLOP3.LUT P0, PT, PT, PT, UP0, 0x80, 0x0 ;  /* 0x000000000000781c */ /* 0x000fda0003f0f008 */
[----:B------:R-:W-:Y:S05]  /*0660*/  @P0 EXIT ;  /* 0x000000000000094d */ /* 0x000fea0003800000 */
[----:B------:R-:W-:Y:S01]  /*0670*/  IMAD.MOV.U32 R5, RZ, RZ, -0x1 ;  /* 0xffffffffff057424 */ /* 0x000fe200078e00ff */
[----:B------:R-:W-:Y:S01]  /*0680*/  ULDC.64 UR4, c[0x0][0x650] ;  /* 0x0001940000047ab9 */ /* 0x000fe20000000a00 */
[----:B------:R-:W-:Y:S01]  /*0690*/  IMAD.MOV.U32 R4, RZ, RZ, -0x1 ;  /* 0xffffffffff047424 */ /* 0x000fe200078e00ff */
[----:B------:R-:W-:Y:S01]  /*06a0*/  ISETP.GE.U32.AND P0, PT, R10, UR4, PT ;  /* 0x000000040a007c0c */ /* 0x000fe2000bf06070 */
[----:B------:R-:W-:Y:S01]  /*06b0*/  UMOV UR9, 0xffffffff ;  /* 0xffffffff00097882 */ /* 0x000fe20000000000 */
[----:B------:R0:W-:Y:S01]  /*06c0*/  STL [R1+0x45c], R5 ;  /* 0x00045c0501007387 */ /* 0x0001e20000100800 */
[----:B------:R-:W-:Y:S02]  /*06d0*/  PRMT R0, RZ, 0x7610, R0 ;  /* 0x00007610ff007816 */ /* 0x000fe40000000000 */
[----:B------:R-:W-:Y:S01]  /*06e0*/  ISETP.GE.U32.AND.EX P0, PT, R14, UR5, PT, P0 ;  /* 0x000000050e007c0c */ /* 0x000fe2000bf06100 */
[----:B------:R0:W-:-:S12]  /*06f0*/  STL [R1+0x458], R4 ;  /* 0x0004580401007387 */ /* 0x0001d80000100800 */
[----:B0-----:R-:W-:Y:S05]  /*0700*/  @P0 BRA `(.L_x_4) ;  /* 0x00000004006c0947 */ /* 0x001fea0003800000 */
[----:B------:R-:W-:Y:S01]  /*0710*/  ULDC.64 UR14, c[0x0][0x628] ;  /* 0x00018a00000e7ab9 */ /* 0x000fe20000000a00 */
[----:B------:R-:W0:Y:S01]  /*0720*/  LDC.64 R12, c[0x0][0x620] ;  /* 0x00018800ff0c7b82 */ /* 0x000e220000000a00 */
[----:B------:R-:W-:Y:S01]  /*0730*/  ISETP.NE.U32.AND P0, PT, RZ, UR14, PT ;  /* 0x0000000eff007c0c */ /* 0x000fe2000bf05070 */
[----:B------:R-:W-:Y:S01]  /*0740*/  ULDC UR11, c[0x0][0x630] ;  /* 0x00018c00000b7ab9 */ /* 0x000fe20000000800 */
[----:B------:R-:W-:Y:S02]  /*0750*/  R2UR UR4, R10 ;  /* 0x000000000a0472ca */ /* 0x000fe400000e0000 */
[----:B------:R-:W-:Y:S02]  /*0760*/  ISETP.NE.AND.EX P0, PT, RZ, UR15, PT, P0 ;  /* 0x0000000fff007c0c */ /* 0x000fe4000bf05300 */
[----:B------:R-:W-:-:S11]  /*0770*/  R2UR UR5, R14 ;  /* 0x000000000e0572ca */ /* 0x000fd600000e0000 */
[----:B------:R-:W-:Y:S05]  /*0780*/  @!P0 BRA `(.L_x_5) ;  /* 0x0000000000308947 */ /* 0x000fea0003800000 */
[----:B------:R-:W-:Y:S01]  /*0790*/  R2UR UR4, R10 ;  /* 0x000000000a0472ca */ /* 0x000fe200000e0000 */
[----:B------:R-:W-:Y:S01]  /*07a0*/  ULDC UR8, c[0x0][0x634] ;  /* 0x00018d0000087ab9 */ /* 0x000fe20000000800 */
[----:B------:R-:W-:-:S11]  /*07b0*/  R2UR UR10, R14 ;  /* 0x000000000e0a72ca */ /* 0x000fd600000e0000 */
[----:B------:R-:W-:-:S04]  /*07c0*/  UIADD3 UR8, UP0, UR4, UR8, URZ ;  /* 0x0000000804087290 */ /* 0x000fc8000ff1e03f */
[----:B------:R-:W-:-:S04]  /*07d0*/  UIADD3.X UR10, URZ, UR10, URZ, UP0, !UPT ;  /* 0x0000000a3f0a7290 */ /* 0x000fc800087fe43f */
[----:B------:R-:W-:-:S04]  /*07e0*/  UIMAD.WIDE.U32 UR4, UR10, UR14, URZ ;  /* 0x0000000e0a0472a5 */ /* 0x000fc8000f8e003f */
[----:B------:R-:W-:Y:S02]  /*07f0*/  UIMAD.WIDE.U32 UR6, UP0, UR8, UR15, UR4 ;  /* 0x0000000f080672a5 */ /* 0x000fe4000f800004 */
[----:B------:R-:W-:Y:S02]  /*0800*/  UIMAD.WIDE.U32 UR4, UR8, UR14, URZ ;  /* 0x0000000e080472a5 */ /* 0x000fe4000f8e003f */
[----:B------:R-:W-:Y:S02]  /*0810*/  UIADD3.X UR9, URZ, URZ, URZ, UP0, !UPT ;  /* 0x0000003f3f097290 */ /* 0x000fe400087fe43f */
[----:B------:R-:W-:Y:S01]  /*0820*/  UIADD3 URZ, UP0, UR5, UR6, URZ ;  /* 0x00000006053f7290 */ /* 0x000fe2000ff1e03f */
[----:B------:R-:W-:-:S03]  /*0830*/  UMOV UR8, UR7 ;  /* 0x0000000700087c82 */ /* 0x000fc60008000000 */
[----:B------:R-:W-:-:S12]  /*0840*/  UIMAD.WIDE.U32.X UR4, UR10, UR15, UR8, UP0 ;  /* 0x0000000f0a0472a5 */ /* 0x000fd800080e0408 */
.L_x_5:
[----:B------:R-:W-:Y:S01]  /*0850*/  USHF.R.U64 UR9, UR4, UR11, UR5 ;  /* 0x0000000b04097299 */ /* 0x000fe20008001205 */
[----:B------:R-:W1:Y:S01]  /*0860*/  LDC R8, c[0x0][0x618] ;  /* 0x00018600ff087b82 */ /* 0x000e620000000800 */
[----:B------:R-:W-:Y:S01]  /*0870*/  USHF.R.U32.HI UR4, URZ, UR11, UR5 ;  /* 0x0000000b3f047299 */ /* 0x000fe20008011605 */
[----:B------:R-:W-:Y:S01]  /*0880*/  I2FP.F32.U32 R0, R2 ;  /* 0x0000000200007245 */ /* 0x000fe20000201000 */
[----:B------:R-:W-:Y:S01]  /*0890*/  IMAD.MOV.U32 R4, RZ, RZ, R10 ;  /* 0x000000ffff047224 */ /* 0x000fe200078e000a */
[----:B------:R-:W-:Y:S01]  /*08a0*/  ULDC UR5, c[0x0][0x150] ;  /* 0x0000540000057ab9 */ /* 0x000fe20000000800 */
[----:B------:R-:W-:Y:S01]  /*08b0*/  IADD3 R7, P0, RZ, -UR9, RZ ;  /* 0x80000009ff077c10 */ /* 0x000fe2000ff1e0ff */
[----:B------:R-:W-:Y:S02]  /*08c0*/  IMAD.MOV.U32 R5, RZ, RZ, R14 ;  /* 0x000000ffff057224 */ /* 0x000fe400078e000e */
[----:B------:R-:W-:Y:S01]  /*08d0*/  FMUL R0, R0, UR5 ;  /* 0x0000000500007c20 */ /* 0x000fe20008400000 */
[----:B------:R-:W2:Y:S01]  /*08e0*/  LDC.64 R20, c[0x0][0x640] ;  /* 0x00019000ff147b82 */ /* 0x000ea20000000a00 */
[----:B------:R-:W-:Y:S01]  /*08f0*/  IMAD.X R9, RZ, RZ, ~UR4, P0 ;  /* 0x80000004ff097e24 */ /* 0x000fe200080e06ff */
[----:B------:R-:W-:Y:S01]  /*0900*/  ULDC UR4, c[0x0][0x154] ;  /* 0x0000550000047ab9 */ /* 0x000fe20000000800 */
[----:B0-----:R-:W-:-:S02]  /*0910*/  IMAD.WIDE.U32 R4, R7, R12, R4 ;  /* 0x0000000c07047225 */ /* 0x001fc400078e0004 */
[----:B------:R-:W0:Y:S03]  /*0920*/  F2I.U32.TRUNC.NTZ R0, R0 ;  /* 0x0000000000007305 */ /* 0x000e26000020f000 */
[----:B------:R-:W3:Y:S01]  /*0930*/  LDC R3, c[0x0][0x144] ;  /* 0x00005100ff037b82 */ /* 0x000ee20000000800 */
[----:B------:R-:W-:-:S04]  /*0940*/  IMAD R6, R9, R12, RZ ;  /* 0x0000000c09067224 */ /* 0x000fc800078e02ff */
[----:B------:R-:W-:-:S03]  /*0950*/  IMAD R7, R7, R13, R6 ;  /* 0x0000000d07077224 */ /* 0x000fc600078e0206 */
[----:B------:R-:W4:Y:S01]  /*0960*/  LDC R10, c[0x0][0x608] ;  /* 0x00018200ff0a7b82 */ /* 0x000f220000000800 */
[----:B------:R-:W-:Y:S02]  /*0970*/  IMAD.IADD R5, R5, 0x1, R7 ;  /* 0x0000000105057824 */ /* 0x000fe400078e0207 */
[----:B------:R-:W-:Y:S02]  /*0980*/  IMAD.MOV.U32 R7, RZ, RZ, -0x1 ;  /* 0xffffffffff077424 */ /* 0x000fe400078e00ff */
[----:B0-----:R-:W-:Y:S01]  /*0990*/  IMAD.MOV R6, RZ, RZ, -R0 ;  /* 0x000000ffff067224 */ /* 0x001fe200078e0a00 */
[----:B-1----:R-:W-:Y:S02]  /*09a0*/  SHF.R.U64 R14, R4, R8, R5 ;  /* 0x00000008040e7219 */ /* 0x002fe40000001205 */
[----:B------:R-:W0:Y:S01]  /*09b0*/  LDC R18, c[0x0][0x658] ;  /* 0x00019600ff127b82 */ /* 0x000e220000000800 */
[----:B------:R-:W-:Y:S02]  /*09c0*/  I2FP.F32.U32 R4, R11 ;  /* 0x0000000b00047245 */ /* 0x000fe40000201000 */
[----:B--2---:R-:W-:-:S02]  /*09d0*/  ISETP.NE.U32.AND P0, PT, R20, RZ, PT ;  /* 0x000000ff1400720c */ /* 0x004fc40003f05070 */
[----:B------:R-:W-:Y:S01]  /*09e0*/  SHF.R.U32.HI R5, RZ, R8, R5 ;  /* 0x00000008ff057219 */ /* 0x000fe20000011605 */
[----:B------:R-:W-:Y:S01]  /*09f0*/  FMUL R4, R4, UR4 ;  /* 0x0000000404047c20 */ /* 0x000fe20008400000 */
[----:B------:R-:W-:Y:S01]  /*0a00*/  ISETP.NE.AND.EX P0, PT, R21, RZ, PT, P0 ;  /* 0x000000ff1500720c */ /* 0x000fe20003f05300 */
[----:B------:R-:W1:Y:S01]  /*0a10*/  LDC R12, c[0x0][0x148] ;  /* 0x00005200ff0c7b82 */ /* 0x000e620000000800 */
[----:B---3--:R-:W-:-:S07]  /*0a20*/  IMAD R0, R3, R6, R2 ;  /* 0x0000000603007224 */ /* 0x008fce00078e0202 */
[----:B------:R-:W2:Y:S01]  /*0a30*/  LDC R16, c[0x0][0x600] ;  /* 0x00018000ff107b82 */ /* 0x000ea20000000800 */
[-CC-:B----4-:R-:W-:Y:S02]  /*0a40*/  SHF.R.U64 R22, R14, R10.reuse, R5.reuse ;  /* 0x0000000a0e167219 */ /* 0x190fe40000001205 */
[----:B------:R-:W-:Y:S01]  /*0a50*/  SHF.R.U32.HI R3, RZ, R10, R5 ;  /* 0x0000000aff037219 */ /* 0x000fe20000011605 */
[----:B------:R-:W-:Y:S01]  /*0a60*/  IMAD.MOV.U32 R5, RZ, RZ, 0x1 ;  /* 0x00000001ff057424 */ /* 0x000fe200078e00ff */
[----:B------:R3:W4:Y:S03]  /*0a70*/  F2I.U32.TRUNC.NTZ R10, R4 ;  /* 0x00000004000a7305 */ /* 0x000726000020f000 */
[----:B------:R-:W1:Y:S01]  /*0a80*/  LDC R15, c[0x0][0x648] ;  /* 0x00019200ff0f7b82 */ /* 0x000e620000000800 */
[-C--:B0-----:R-:W-:Y:S02]  /*0a90*/  SHF.L.U32 R2, R7, R18.reuse, RZ ;  /* 0x0000001207027219 */ /* 0x081fe400000006ff */
[----:B------:R-:W-:-:S02]  /*0aa0*/  SHF.R.U64 R24, R22, R18, R3 ;  /* 0x0000001216187219 */ /* 0x000fc40000001203 */
[----:B------:R-:W-:Y:S02]  /*0ab0*/  LOP3.LUT R9, RZ, R2, RZ, 0x33, !PT ;  /* 0x00000002ff097212 */ /* 0x000fe400078e33ff */
[-C--:B------:R-:W-:Y:S01]  /*0ac0*/  SHF.R.U32.HI R3, RZ, R18.reuse, R3 ;  /* 0x00000012ff037219 */ /* 0x080fe20000011603 */
[----:B------:R-:W0:Y:S01]  /*0ad0*/  LDC R17, c[0x0][0x638] ;  /* 0x00018e00ff117b82 */ /* 0x000e220000000800 */
[----:B------:R-:W-:Y:S01]  /*0ae0*/  SHF.L.U32 R8, R5, R18, RZ ;  /* 0x0000001205087219 */ /* 0x000fe200000006ff */
[----:B------:R-:W-:-:S06]  /*0af0*/  IMAD.MOV.U32 R2, RZ, RZ, R24 ;  /* 0x000000ffff027224 */ /* 0x000fcc00078e0018 */
[----:B------:R-:W0:Y:S01]  /*0b00*/  LDC R19, c[0x0][0x610] ;  /* 0x00018400ff137b82 */ /* 0x000e220000000800 */
[----:B---34-:R-:W-:Y:S05]  /*0b10*/  @!P0 BRA `(.L_x_6) ;  /* 0x0000000000288947 */ /* 0x018fea0003800000 */
[----:B------:R-:W3:Y:S02]  /*0b20*/  LDC R7, c[0x0][0x64c] ;  /* 0x00019300ff077b82 */ /* 0x000ee40000000800 */
[----:B---3--:R-:W-:-:S05]  /*0b30*/  IADD3 R7, P0, R24, R7, RZ ;  /* 0x0000000718077210 */ /* 0x008fca0007f1e0ff */
[----:B------:R-:W-:-:S04]  /*0b40*/  IMAD.X R13, RZ, RZ, R3, P0 ;  /* 0x000000ffff0d7224 */ /* 0x000fc800000e0603 */
[----:B------:R-:W-:-:S04]  /*0b50*/  IMAD.WIDE.U32 R2, R13, R20, RZ ;  /* 0x000000140d027225 */ /* 0x000fc800078e00ff */
[----:B------:R-:W-:-:S04]  /*0b60*/  IMAD.WIDE.U32 R4, P0, R7, R21, R2 ;  /* 0x0000001507047225 */ /* 0x000fc80007800002 */
[----:B------:R-:W-:-:S04]  /*0b70*/  IMAD.WIDE.U32 R2, R7, R20, RZ ;  /* 0x0000001407027225 */ /* 0x000fc800078e00ff */
[----:B------:R-:W-:Y:S01]  /*0b80*/  IMAD.X R7, RZ, RZ, RZ, P0 ;  /* 0x000000ffff077224 */ /* 0x000fe200000e06ff */
[----:B------:R-:W-:Y:S01]  /*0b90*/  IADD3 RZ, P0, R3, R4, RZ ;  /* 0x0000000403ff7210 */ /* 0x000fe20007f1e0ff */
[----:B------:R-:W-:-:S04]  /*0ba0*/  IMAD.MOV.U32 R6, RZ, RZ, R5 ;  /* 0x000000ffff067224 */ /* 0x000fc800078e0005 */
[----:B------:R-:W-:-:S08]  /*0bb0*/  IMAD.WIDE.U32.X R2, R13, R21, R6, P0 ;  /* 0x000000150d027225 */ /* 0x000fd000000e0406 */
.L_x_6:
[----:B-1----:R-:W-:Y:S01]  /*0bc0*/  SHF.R.U64 R2, R2, R15, R3 ;  /* 0x0000000f02027219 */ /* 0x002fe20000001203 */
[----:B--2---:R-:W-:Y:S01]  /*0bd0*/  VIADD R3, R16, 0xffffffff ;  /* 0xffffffff10037836 */ /* 0x004fe20000000000 */
[----:B------:R-:W-:Y:S01]  /*0be0*/  LOP3.LUT R9, R22, R9, RZ, 0xc0, !PT ;  /* 0x0000000916097212 */ /* 0x000fe200078ec0ff */
[----:B------:R-:W-:Y:S02]  /*0bf0*/  IMAD.MOV R10, RZ, RZ, -R10 ;  /* 0x000000ffff0a7224 */ /* 0x000fe400078e0a0a */
[----:B------:R-:W-:Y:S01]  /*0c00*/  IMAD.MOV R4, RZ, RZ, -R2 ;  /* 0x000000ffff047224 */ /* 0x000fe200078e0a02 */
[----:B------:R-:W-:Y:S01]  /*0c10*/  LOP3.LUT R14, R14, R3, RZ, 0xc0, !PT ;  /* 0x000000030e0e7212 */ /* 0x000fe200078ec0ff */
[----:B------:R-:W-:Y:S02]  /*0c20*/  @P4 IMAD R0, R12, R10, R11 ;  /* 0x0000000a0c004224 */ /* 0x000fe400078e020b */
[----:B------:R-:W-:Y:S02]  /*0c30*/  IMAD R9, R8, R2, R9 ;  /* 0x0000000208097224 */ /* 0x000fe400078e0209 */
[----:B0-----:R-:W-:-:S02]  /*0c40*/  IMAD R3, R4, R17, R24 ;  /* 0x0000001104037224 */ /* 0x001fc400078e0218 */
[----:B------:R-:W-:Y:S02]  /*0c50*/  IMAD R2, R9, R19, R0 ;  /* 0x0000001309027224 */ /* 0x000fe400078e0200 */
[----:B------:R-:W-:Y:S02]  /*0c60*/  IMAD R3, R3, R16, R14 ;  /* 0x0000001003037224 */ /* 0x000fe400078e020e */
[----:B------:R-:W-:-:S03]  /*0c70*/  IMAD.MOV.U32 R0, RZ, RZ, 0x1 ;  /* 0x00000001ff007424 */ /* 0x000fc600078e00ff */
[----:B------:R-:W-:Y:S02]  /*0c80*/  SEL R4, R3, R2, !P4 ;  /* 0x0000000203047207 */ /* 0x000fe40006000000 */
[----:B------:R-:W-:-:S03]  /*0c90*/  SEL R2, R2, R3, !P4 ;  /* 0x0000000302027207 */ /* 0x000fc60006000000 */
[----:B------:R0:W-:Y:S04]  /*0ca0*/  STL [R1+0x458], R4 ;  /* 0x0004580401007387 */ /* 0x0001e80000100800 */
[----:B------:R0:W-:Y:S02]  /*0cb0*/  STL [R1+0x45c], R2 ;  /* 0x00045c0201007387 */ /* 0x0001e40000100800 */
.L_x_4:
[----:B------:R-:W-:-:S08]  /*0cc0*/  NOP ;  /* 0x0000000000007918 */ /* 0x000fd00000000000 */
[----:B------:R-:W1:Y:S02]  /*0cd0*/  USETMAXREG.TRY_ALLOC.CTAPOOL UP0, 0xf0 ;  /* 0x000000f0000079c8 */ /* 0x000e640008000600 */
[----:B-1----:R-:W-:-:S13]  /*0ce0*/  PLOP3.LUT P0, PT, PT, PT, UP0, 0x80, 0x0 ;  /* 0x000000000000781c */ /* 0x002fda0003f0f008 */
[----:B------:R-:W-:Y:S05]  /*0cf0*/  @!P0 BRA `(.L_x_4) ;  /* 0xfffffffc00f08947 */ /* 0x000fea000383ffff */
[----:B------:R-:W-:Y:S01]  /*0d00*/  ULDC.64 UR4, c[0x0][0x598] ;  /* 0x0001660000047ab9 */ /* 0x000fe20000000a00 */
[----:B------:R-:W-:Y:S01]  /*0d10*/  ULDC.64 UR14, c[0x0][0x208] ;  /* 0x00008200000e7ab9 */ /* 0x000fe20000000a00 */
[----:B------:R-:W-:-:S04]  /*0d20*/  ISETP.NE.U32.AND P0, PT, RZ, UR4, PT ;  /* 0x00000004ff007c0c */ /* 0x000fc8000bf05070 */
[----:B------:R-:W-:-:S13]  /*0d30*/  ISETP.NE.AND.EX P0, PT, RZ, UR5, PT, P0 ;  /* 0x00000005ff007c0c */ /* 0x000fda000bf05300 */
[----:B------:R-:W-:Y:S05]  /*0d40*/  @!P0 BRA `(.L_x_7) ;  /* 0x0000000000208947 */ /* 0x000fea0003800000 */
[----:B0-----:R-:W0:Y:S02]  /*0d50*/  LDC.64 R2, c[0x0][0x598] ;  /* 0x00016600ff027b82 */ /* 0x001e240000000a00 */
[----:B0-----:R-:W2:Y:S02]  /*0d60*/  LDG.E.64 R2, desc[UR14][R2.64] ;  /* 0x0000000e02027981 */ /* 0x001ea4000c1e1b00 */
[----:B--2---:R-:W-:-:S04]  /*0d70*/  ISETP.NE.U32.AND P0, PT, R2, RZ, PT ;  /* 0x000000ff0200720c */ /* 0x004fc80003f05070 */
[----:B------:R-:W-:-:S13]  /*0d80*/  ISETP.NE.AND.EX P0, PT, R3, RZ, PT, P0 ;  /* 0x000000ff0300720c */ /* 0x000fda0003f05300 */
[----:B------:R-:W-:Y:S05]  /*0d90*/  @!P0 BRA `(.L_x_7) ;  /* 0x00000000000c8947 */ /* 0x000fea0003800000 */
[----:B------:R-:W2:Y:S02]  /*0da0*/  LD.E R2, desc[UR14][R2.64] ;  /* 0x0000000e02027980 */ /* 0x000ea4000c101900 */
[----:B--2---:R-:W-:Y:S01]  /*0db0*/  R2UR UR20, R2 ;  /* 0x00000000021472ca */ /* 0x004fe200000e0000 */
[----:B------:R-:W-:-:S14]  /*0dc0*/  BRA `(.L_x_8) ;  /* 0x0000000000247947 */ /* 0x000fdc0003800000 */
.L_x_7:
[----:B------:R-:W-:Y:S02]  /*0dd0*/  ULDC.64 UR4, c[0x0][0x588] ;  /* 0x0001620000047ab9 */ /* 0x000fe40000000a00 */
[----:B------:R-:W-:-:S04]  /*0de0*/  ISETP.NE.U32.AND P0, PT, RZ, UR4, PT ;  /* 0x00000004ff007c0c */ /* 0x000fc8000bf05070 */
[----:B------:R-:W-:-:S13]  /*0df0*/  ISETP.NE.AND.EX P0, PT, RZ, UR5, PT, P0 ;  /* 0x00000005ff007c0c */ /* 0x000fda000bf05300 */
[----:B------:R-:W-:Y:S05]  /*0e00*/  @!P0 BRA `(.L_x_9) ;  /* 0x0000000000108947 */ /* 0x000fea0003800000 */
[----:B0-----:R-:W0:Y:S02]  /*0e10*/  LDC.64 R2, c[0x0][0x588] ;  /* 0x00016200ff027b82 */ /* 0x001e240000000a00 */
[----:B0-----:R-:W2:Y:S02]  /*0e20*/  LDG.E R2, desc[UR14][R2.64] ;  /* 0x0000000e02027981 */ /* 0x001ea4000c1e1900 */
[----:B--2---:R-:W-:Y:S01]  /*0e30*/  R2UR UR20, R2 ;  /* 0x00000000021472ca */ /* 0x004fe200000e0000 */
[----:B------:R-:W-:-:S14]  /*0e40*/  BRA `(.L_x_8) ;  /* 0x0000000000047947 */ /* 0x000fdc0003800000 */
.L_x_9:
[----:B------:R-:W-:-:S05]  /*0e50*/  ULDC UR20, c[0x0][0x580] ;  /* 0x0001600000147ab9 */ /* 0x000fca0000000800 */
.L_x_8:
[----:B------:R-:W-:Y:S02]  /*0e60*/  ULDC.64 UR4, c[0x0][0x5a0] ;  /* 0x0001680000047ab9 */ /* 0x000fe40000000a00 */
        /* <DEDUP_REMOVED lines=11> */
.L_x_10:
        /* <DEDUP_REMOVED lines=8> */
.L_x_12:
[----:B------:R-:W-:-:S05]  /*0fa0*/  ULDC UR21, c[0x0][0x584] ;  /* 0x0001610000157ab9 */ /* 0x000fca0000000800 */
.L_x_11:
[----:B------:R-:W-:-:S13]  /*0fb0*/  LOP3.LUT P0, RZ, R0, 0xff, RZ, 0xc0, !PT ;  /* 0x000000ff00ff7812 */ /* 0x000fda000780c0ff */
[----:B------:R-:W-:Y:S05]  /*0fc0*/  @!P0 EXIT ;  /* 0x000000000000894d */ /* 0x000fea0003800000 */
[----:B------:R-:W-:Y:S01]  /*0fd0*/  ULDC UR4, c[0x0][0x28c] ;  /* 0x0000a30000047ab9 */ /* 0x000fe20000000800 */
[----:B------:R-:W-:Y:S02]  /*0fe0*/  ULOP3.LUT UR22, UR13, 0x1, URZ, 0xfc, !UPT ;  /* 0x000000010d167892 */ /* 0x000fe4000f8efc3f */
[----:B------:R-:W-:-:S04]  /*0ff0*/  UIADD3 UR4, UR4, 0x7f, URZ ;  /* 0x0000007f04047890 */ /* 0x000fc8000fffe03f */
[----:B------:R-:W-:-:S04]  /*1000*/  USHF.R.S32.HI UR5, URZ, 0x1f, UR4 ;  /* 0x0000001f3f057899 */ /* 0x000fc80008011404 */
[----:B------:R-:W-:-:S03]  /*1010*/  ULEA.HI UR5, UR5, UR4, URZ, 0x7 ;  /* 0x0000000405057291 */ /* 0x000fc6000f8f383f */
[----:B------:R-:W-:Y:S01]  /*1020*/  UMOV UR4, URZ ;  /* 0x0000003f00047c82 */ /* 0x000fe20008000000 */
[----:B------:R-:W-:-:S03]  /*1030*/  USHF.R.S32.HI UR10, URZ, 0x7, UR5 ;  /* 0x000000073f0a7899 */ /* 0x000fc60008011405 */
[----:B------:R-:W-:-:S09]  /*1040*/  UMOV UR5, URZ ;  /* 0x0000003f00057c82 */ /* 0x000fd20008000000 */
.L_x_549:
[----:B------:R-:W-:Y:S01]  /*1050*/  STL [R1+0x44c], RZ ;  /* 0x00044cff01007387 */ /* 0x000fe20000100800 */
[----:B-1----:R-:W1:Y:S01]  /*1060*/  S2UR UR18, SR_CgaCtaId ;  /* 0x00000000001279c3 */ /* 0x002e620000008800 */
[----:B------:R-:W-:Y:S01]  /*1070*/  UMOV UR17, 0x400 ;  /* 0x0000040000117882 */ /* 0x000fe20000000000 */
[----:B------:R-:W-:Y:S01]  /*1080*/  UMOV UR6, URZ ;  /* 0x0000003f00067c82 */ /* 0x000fe20008000000 */
[----:B------:R-:W-:Y:S01]  /*1090*/  STL [R1+0x448], RZ ;  /* 0x000448ff01007387 */ /* 0x000fe20000100800 */
[----:B------:R-:W-:Y:S01]  /*10a0*/  UMOV UR7, URZ ;  /* 0x0000003f00077c82 */ /* 0x000fe20008000000 */
[----:B------:R-:W-:Y:S01]  /*10b0*/  UMOV UR8, URZ ;  /* 0x0000003f00087c82 */ /* 0x000fe20008000000 */
[----:B------:R-:W-:Y:S01]  /*10c0*/  UMOV UR23, UR5 ;  /* 0x0000000500177c82 */ /* 0x000fe20008000000 */
[----:B------:R-:W-:Y:S01]  /*10d0*/  STL [R1+0x444], RZ ;  /* 0x000444ff01007387 */ /* 0x000fe20000100800 */
[----:B0-----:R-:W0:Y:S01]  /*10e0*/  LDC R2, c[0x0][0x28c] ;  /* 0x0000a300ff027b82 */ /* 0x001e220000000800 */
[----:B------:R-:W-:Y:S01]  /*10f0*/  UMOV UR24, UR4 ;  /* 0x0000000400187c82 */ /* 0x000fe20008000000 */
[----:B------:R-:W-:Y:S01]  /*1100*/  CS2R R236, SRZ ;  /* 0x0000000000ec7805 */ /* 0x000fe2000001ff00 */
[----:B------:R-:W-:Y:S01]  /*1110*/  STL [R1+0x440], RZ ;  /* 0x000440ff01007387 */ /* 0x000fe20000100800 */
[----:B------:R-:W-:-:S02]  /*1120*/  CS2R R234, SRZ ;  /* 0x0000000000ea7805 */ /* 0x000fc4000001ff00 */
[----:B------:R-:W-:Y:S02]  /*1130*/  CS2R R232, SRZ ;  /* 0x0000000000e87805 */ /* 0x000fe4000001ff00 */
[----:B------:R-:W-:Y:S01]  /*1140*/  CS2R R230, SRZ ;  /* 0x0000000000e67805 */ /* 0x000fe2000001ff00 */
[----:B------:R-:W-:Y:S01]  /*1150*/  STL [R1+0x43c], RZ ;  /* 0x00043cff01007387 */ /* 0x000fe20000100800 */
[----:B------:R-:W-:Y:S02]  /*1160*/  CS2R R228, SRZ ;  /* 0x0000000000e47805 */ /* 0x000fe4000001ff00 */
[----:B------:R-:W-:Y:S02]  /*1170*/  CS2R R226, SRZ ;  /* 0x0000000000e27805 */ /* 0x000fe4000001ff00 */
        /* <DEDUP_REMOVED lines=14> */
[----:B0-----:R-:W-:Y:S02]  /*1260*/  ISETP.GE.AND P0, PT, R2, 0x1, PT ;  /* 0x000000010200780c */ /* 0x001fe40003f06270 */
        /* <DEDUP_REMOVED lines=49> */
[----:B--2---:R-:W-:Y:S01]  /*1580*/  CS2R R2, SRZ ;  /* 0x0000000000027805 */ /* 0x004fe2000001ff00 */
        /* <DEDUP_REMOVED lines=85> */
[----:B------:R-:W-:-:S03]  /*1ae0*/  CS2R R150, SRZ ;  /* 0x0000000000967805 */ /* 0x000fc6000001ff00 */
[----:B------:R-:W-:Y:S04]  /*1af0*/  STL [R1+0x3a0], RZ ;  /* 0x0003a0ff01007387 */ /* 0x000fe80000100800 */
        /* <DEDUP_REMOVED lines=104> */
[----:B------:R-:W-:Y:S04]  /*2180*/  STL [R1], RZ ;  /* 0x000000ff01007387 */ /* 0x000fe80000100800 */
        /* <DEDUP_REMOVED lines=39> */
[----:B------:R-:W-:Y:S01]  /*2400*/  STL [R1+0xa0], RZ ;  /* 0x0000a0ff01007387 */ /* 0x000fe20000100800 */
[----:B------:R-:W0:Y:S03]  /*2410*/  S2R R0, SR_TID.X ;  /* 0x0000000000007919 */ /* 0x000e260000002100 */
        /* <DEDUP_REMOVED lines=8> */
[----:B0-----:R-:W-:-:S03]  /*24a0*/  LOP3.LUT R0, R0, 0x80, RZ, 0xc0, !PT ;  /* 0x0000008000007812 */ /* 0x001fc600078ec0ff */
[----:B------:R-:W-:Y:S01]  /*24b0*/  STL [R1+0xc4], RZ ;  /* 0x0000c4ff01007387 */ /* 0x000fe20000100800 */
[----:B------:R-:W-:-:S03]  /*24c0*/  SHF.R.U32.HI R0, RZ, 0x7, R0 ;  /* 0x00000007ff007819 */ /* 0x000fc60000011600 */
        /* <DEDUP_REMOVED lines=33> */
[----:B------:R-:W0:Y:S04]  /*26e0*/  SHFL.IDX PT, R0, R0, RZ, 0x1f ;  /* 0x00001fff00007589 */ /* 0x000e2800000e0000 */
[----:B------:R2:W-:Y:S04]  /*26f0*/  STL [R1+0x14c], RZ ;  /* 0x00014cff01007387 */ /* 0x0005e80000100800 */
[----:B------:R2:W-:Y:S04]  /*2700*/  STL [R1+0x150], RZ ;  /* 0x000150ff01007387 */ /* 0x0005e80000100800 */
[----:B------:R2:W-:Y:S04]  /*2710*/  STL [R1+0x154], RZ ;  /* 0x000154ff01007387 */ /* 0x0005e80000100800 */
[----:B------:R2:W-:Y:S04]  /*2720*/  STL [R1+0x158], RZ ;  /* 0x000158ff01007387 */ /* 0x0005e80000100800 */
[----:B------:R2:W-:Y:S04]  /*2730*/  STL [R1+0x15c], RZ ;  /* 0x00015cff01007387 */ /* 0x0005e80000100800 */
[----:B------:R2:W-:Y:S01]  /*2740*/  STL [R1+0x160], RZ ;  /* 0x000160ff01007387 */ /* 0x0005e20000100800 */
[----:B0-----:R-:W-:-:S03]  /*2750*/  R2UR UR11, R0 ;  /* 0x00000000000b72ca */ /* 0x001fc600000e0000 */
[----:B------:R2:W-:Y:S04]  /*2760*/  STL [R1+0x164], RZ ;  /* 0x000164ff01007387 */ /* 0x0005e80000100800 */
[----:B------:R2:W-:Y:S04]  /*2770*/  STL [R1+0x168], RZ ;  /* 0x000168ff01007387 */ /* 0x0005e80000100800 */
[----:B------:R2:W-:Y:S02]  /*2780*/  STL [R1+0x16c], RZ ;  /* 0x00016cff01007387 */ /* 0x0005e40000100800 */
[----:B------:R-:W-:-:S02]  /*2790*/  ULEA.HI UR12, UR11, UR11, URZ, 0x1 ;  /* 0x0000000b0b0c7291 */ /* 0x000fc4000f8f083f */
[----:B------:R2:W-:Y:S02]  /*27a0*/  STL [R1+0x170], RZ ;  /* 0x000170ff01007387 */ /* 0x0005e40000100800 */
[----:B------:R-:W-:Y:S02]  /*27b0*/  ULOP3.LUT UR16, UR12, 0x7fffe, URZ, 0xc0, !UPT ;  /* 0x0007fffe0c107892 */ /* 0x000fe4000f8ec03f */
[----:B------:R2:W-:Y:S01]  /*27c0*/  STL [R1+0x174], RZ ;  /* 0x000174ff01007387 */ /* 0x0005e20000100800 */
[----:B-1----:R-:W-:Y:S02]  /*27d0*/  ULEA UR12, UR18, UR17, 0x18 ;  /* 0x00000011120c7291 */ /* 0x002fe4000f8ec03f */
[----:B------:R-:W-:Y:S01]  /*27e0*/  UIADD3 UR16, UR11, -UR16, URZ ;  /* 0x800000100b107290 */ /* 0x000fe2000fffe03f */
[----:B------:R2:W-:Y:S03]  /*27f0*/  STL [R1+0x178], RZ ;  /* 0x000178ff01007387 */ /* 0x0005e60000100800 */
[----:B------:R-:W-:Y:S01]  /*2800*/  ULEA UR16, UR16, UR12, 0xd ;  /* 0x0000000c10107291 */ /* 0x000fe2000f8e683f */
[----:B------:R2:W-:Y:S03]  /*2810*/  STL [R1+0x17c], RZ ;  /* 0x00017cff01007387 */ /* 0x0005e60000100800 */
[----:B------:R-:W-:Y:S01]  /*2820*/  UIADD3 UR16, UR16, 0x100, URZ ;  /* 0x0000010010107890 */ /* 0x000fe2000fffe03f */
[----:B------:R2:W-:Y:S03]  /*2830*/  STL [R1+0x180], RZ ;  /* 0x000180ff01007387 */ /* 0x0005e60000100800 */
[----:B------:R-:W-:Y:S01]  /*2840*/  USHF.R.U32.HI UR11, URZ, 0x4, UR16 ;  /* 0x000000043f0b7899 */ /* 0x000fe20008011610 */
[----:B------:R2:W-:Y:S03]  /*2850*/  STL [R1+0x184], RZ ;  /* 0x000184ff01007387 */ /* 0x0005e60000100800 */
[----:B------:R-:W-:Y:S01]  /*2860*/  ULOP3.LUT UR11, UR11, 0x3fff, URZ, 0xc0, !UPT ;  /* 0x00003fff0b0b7892 */ /* 0x000fe2000f8ec03f */
[----:B------:R2:W-:Y:S04]  /*2870*/  STL [R1+0x188], RZ ;  /* 0x000188ff01007387 */ /* 0x0005e80000100800 */
        /* <DEDUP_REMOVED lines=28> */
[----:B------:R2:W-:Y:S01]  /*2a40*/  STL [R1+0x1fc], RZ ;  /* 0x0001fcff01007387 */ /* 0x0005e20000100800 */
[----:B------:R-:W-:Y:S05]  /*2a50*/  @!P0 BRA `(.L_x_13) ;  /* 0x0000006000a88947 */ /* 0x000fea0003800000 */
[----:B------:R-:W-:-:S06]  /*2a60*/  UISETP.NE.AND UP0, UPT, UR22, 0x3, UPT ;  /* 0x000000031600788c */ /* 0x000fcc000bf05270 */
[----:B------:R-:W-:-:S13]  /*2a70*/  PLOP3.LUT P1, PT, PT, PT, UP0, 0x80, 0x0 ;  /* 0x000000000000781c */ /* 0x000fda0003f2f008 */
[----:B------:R-:W-:Y:S05]  /*2a80*/  @!P1 BRA `(.L_x_14) ;  /* 0x0000000000049947 */ /* 0x000fea0003800000 */
[----:B------:R-:W-:Y:S01]  /*2a90*/  BPT.TRAP 0x1 ;  /* 0x000000040000795c */ /* 0x000fe20000300000 */
.L_x_14:
[----:B------:R-:W-:Y:S01]  /*2aa0*/  ULEA UR6, UR5, UR12, 0x3 ;  /* 0x0000000c05067291 */ /* 0x000fe2000f8e183f */
[----:B------:R-:W-:-:S05]  /*2ab0*/  IMAD.U32 R0, RZ, RZ, UR4 ;  /* 0x00000004ff007e24 */ /* 0x000fca000f8e00ff */
[----:B------:R-:W-:-:S04]  /*2ac0*/  SHF.L.U32 R0, R0, 0x1f, RZ ;  /* 0x0000001f00007819 */ /* 0x000fc800000006ff */
[----:B------:R0:W1:Y:S01]  /*2ad0*/  SYNCS.PHASECHK.TRANS64.TRYWAIT P0, [UR6], R0 ;  /* 0x00000000ff0075a7 */ /* 0x0000620008000146 */
[----:B------:R-:W-:Y:S05]  /*2ae0*/  @!P1 BRA `(.L_x_15) ;  /* 0x0000000000049947 */ /* 0x000fea0003800000 */
[----:B------:R-:W-:Y:S01]  /*2af0*/  BPT.TRAP 0x1 ;  /* 0x000000040000795c */ /* 0x000fe20000300000 */
.L_x_15:
[----:B-1----:R-:W-:Y:S05]  /*2b00*/  @P0 BRA `(.L_x_16) ;  /* 0x0000000000080947 */ /* 0x002fea0003800000 */
[----:B------:R-:W1:Y:S02]  /*2b10*/  SYNCS.PHASECHK.TRANS64.TRYWAIT P0, [UR6], R0 ;  /* 0x00000000ff0075a7 */ /* 0x000e640008000146 */
[----:B-1----:R-:W-:Y:S05]  /*2b20*/  @!P0 BRA `(.L_x_17) ;  /* 0x0000026c009c8947 */ /* 0x002fea0003800000 */
.L_x_16:
[----:B------:R-:W-:Y:S01]  /*2b30*/  UIADD3 UR6, UR12, 0x28100, URZ ;  /* 0x000281000c067890 */ /* 0x000fe2000fffe03f */
[----:B------:R-:W-:Y:S01]  /*2b40*/  WARPGROUP.ARRIVE ;  /* 0x00000000000079c5 */ /* 0x000fe20000000000 */
[----:B------:R-:W-:Y:S02]  /*2b50*/  ULOP3.LUT UR7, UR11, 0x10000, URZ, 0xfc, !UPT ;  /* 0x000100000b077892 */ /* 0x000fe4000f8efc3f */
[----:B------:R-:W-:Y:S02]  /*2b60*/  USHF.R.U32.HI UR6, URZ, 0x4, UR6 ;  /* 0x000000043f067899 */ /* 0x000fe40008011606 */
[----:B------:R-:W-:Y:S02]  /*2b70*/  ULEA UR7, UR5, UR7, 0xb ;  /* 0x0000000705077291 */ /* 0x000fe4000f8e583f */
[----:B------:R-:W-:Y:S01]  /*2b80*/  ULOP3.LUT UR6, UR6, 0x3fff, URZ, 0xc0, !UPT ;  /* 0x00003fff06067892 */ /* 0x000fe2000f8ec03f */
[----:B------:R-:W-:Y:S01]  /*2b90*/  UMOV UR17, 0x40000040 ;  /* 0x4000004000117882 */ /* 0x000fe20000000000 */
[----:B------:R-:W-:-:S02]  /*2ba0*/  UMOV UR19, 0x40000040 ;  /* 0x4000004000137882 */ /* 0x000fc40000000000 */
[----:B------:R-:W-:Y:S01]  /*2bb0*/  ULOP3.LUT UR6, UR6, 0x10000, URZ, 0xfc, !UPT ;  /* 0x0001000006067892 */ /* 0x000fe2000f8efc3f */
[----:B------:R-:W-:-:S03]  /*2bc0*/  UMOV UR16, UR7 ;  /* 0x0000000700107c82 */ /* 0x000fc60008000000 */
[----:B------:R-:W-:-:S07]  /*2bd0*/  ULEA UR8, UR5, UR6, 0xb ;  /* 0x0000000605087291 */ /* 0x000fce000f8e583f */
[----:B------:R-:W-:Y:S02]  /*2be0*/  UMOV UR18, UR8 ;  /* 0x0000000800127c82 */ /* 0x000fe40008000000 */
[----:B------:R-:W-:Y:S01]  /*2bf0*/  QGMMA.64x256x32.F32.E4M3.E4M3 R24, gdesc[UR16], RZ, !UPT, gsb0 ;  /* 0x03e00000101879f3 */ /* 0x000fe2000c0008ff */
[----:B------:R-:W-:Y:S01]  /*2c00*/  UIADD3 UR16, UR7, 0x400, URZ ;  /* 0x0000040007107890 */ /* 0x000fe2000fffe03f */
[----:B------:R-:W-:Y:S01]  /*2c10*/  UMOV UR17, 0x40000040 ;  /* 0x4000004000117882 */ /* 0x000fe20000000000 */
[----:B------:R-:W-:Y:S02]  /*2c20*/  WARPGROUP.DEPBAR.LE gsb0, 0x0 ;  /* 0x00008000000079c5 */ /* 0x000fe40000010000 */
[----:B------:R-:W-:Y:S04]  /*2c30*/  STL.64 [R1], R24 ;  /* 0x0000001801007387 */ /* 0x000fe80000100a00 */
[----:B------:R-:W-:Y:S04]  /*2c40*/  STL.64 [R1+0x8], R26 ;  /* 0x0000081a01007387 */ /* 0x000fe80000100a00 */
        /* <DEDUP_REMOVED lines=61> */
[----:B------:R3:W-:Y:S02]  /*3020*/  STL.64 [R1+0x1f8], R150 ;  /* 0x0001f89601007387 */ /* 0x0007e40000100a00 */
[----:B---3--:R-:W-:-:S06]  /*3030*/  WARPGROUP.ARRIVE ;  /* 0x00000000000079c5 */ /* 0x008fcc0000000000 */
[----:B------:R-:W-:Y:S03]  /*3040*/  QGMMA.64x256x32.F32.E4M3.E4M3 R24, gdesc[UR16], RZ, !UPT, gsb0 ;  /* 0x03e00000101879f3 */ /* 0x000fe6000c0008ff */
[----:B------:R-:W-:Y:S02]  /*3050*/  WARPGROUP.DEPBAR.LE gsb0, 0x0 ;  /* 0x00008000000079c5 */ /* 0x000fe40000010000 */
        /* <DEDUP_REMOVED lines=63> */
[----:B------:R3:W-:Y:S04]  /*3450*/  STL.64 [R1+0x5c8], R24 ;  /* 0x0005c81801007387 */ /* 0x0007e80000100a00 */
[----:B---3--:R-:W3:Y:S04]  /*3460*/  LDL.LU.64 R24, [R1] ;  /* 0x0000000001187983 */ /* 0x008ee80000300a00 */
[----:B------:R-:W3:Y:S04]  /*3470*/  LDL.LU.64 R26, [R1+0x8] ;  /* 0x00000800011a7983 */ /* 0x000ee80000300a00 */
        /* <DEDUP_REMOVED lines=61> */
[----:B------:R-:W3:Y:S01]  /*3850*/  LDL.LU.64 R150, [R1+0x1f8] ;  /* 0x0001f80001967983 */ /* 0x000ee20000300a00 */
[----:B------:R-:W-:-:S02]  /*3860*/  UIADD3 UR16, UR7, 0x2, URZ ;  /* 0x0000000207107890 */ /* 0x000fc4000fffe03f */
[----:B------:R-:W-:Y:S01]  /*3870*/  UIADD3 UR18, UR8, 0x2, URZ ;  /* 0x0000000208127890 */ /* 0x000fe2000fffe03f */
[----:B------:R-:W-:Y:S01]  /*3880*/  UMOV UR17, 0x40000040 ;  /* 0x4000004000117882 */ /* 0x000fe20000000000 */
[----:B------:R-:W-:Y:S01]  /*3890*/  UMOV UR19, 0x40000040 ;  /* 0x4000004000137882 */ /* 0x000fe20000000000 */
[----:B---3--:R-:W-:-:S06]  /*38a0*/  WARPGROUP.ARRIVE ;  /* 0x00000000000079c5 */ /* 0x008fcc0000000000 */
[----:B------:R-:W-:Y:S03]  /*38b0*/  QGMMA.64x256x32.F32.E4M3.E4M3 R24, gdesc[UR16], R24, gsb0 ;  /* 0x03e00000101879f3 */ /* 0x000fe60008000818 */
[----:B------:R-:W-:Y:S02]  /*38c0*/  WARPGROUP.DEPBAR.LE gsb0, 0x0 ;  /* 0x00008000000079c5 */ /* 0x000fe40000010000 */
[----:B------:R-:W-:Y:S01]  /*38d0*/  STL.64 [R1], R24 ;  /* 0x0000001801007387 */ /* 0x000fe20000100a00 */
[----:B------:R-:W-:Y:S02]  /*38e0*/  IMAD.MOV.U32 R2, RZ, RZ, R150 ;  /* 0x000000ffff027224 */ /* 0x000fe400078e0096 */
[----:B01----:R-:W-:Y:S01]  /*38f0*/  IMAD.MOV.U32 R0, RZ, RZ, R151 ;  /* 0x000000ffff007224 */ /* 0x003fe200078e0097 */
[----:B------:R-:W-:Y:S01]  /*3900*/  STL.64 [R1+0x8], R26 ;  /* 0x0000081a01007387 */ /* 0x000fe20000100a00 */
[----:B------:R-:W-:-:S02]  /*3910*/  IMAD.MOV.U32 R4, RZ, RZ, R148 ;  /* 0x000000ffff047224 */ /* 0x000fc400078e0094 */
[----:B------:R-:W-:Y:S01]  /*3920*/  IMAD.MOV.U32 R3, RZ, RZ, R149 ;  /* 0x000000ffff037224 */ /* 0x000fe200078e0095 */
[----:B------:R-:W-:Y:S01]  /*3930*/  STL.64 [R1+0x10], R28 ;  /* 0x0000101c01007387 */ /* 0x000fe20000100a00 */
[----:B------:R-:W-:Y:S02]  /*3940*/  IMAD.MOV.U32 R6, RZ, RZ, R146 ;  /* 0x000000ffff067224 */ /* 0x000fe400078e0092 */
[----:B------:R-:W-:Y:S01]  /*3950*/  IMAD.MOV.U32 R5, RZ, RZ, R147 ;  /* 0x000000ffff057224 */ /* 0x000fe200078e0093 */
[----:B------:R-:W-:Y:S01]  /*3960*/  STL.64 [R1+0x18], R30 ;  /* 0x0000181e01007387 */ /* 0x000fe20000100a00 */
[----:B------:R-:W-:Y:S02]  /*3970*/  IMAD.MOV.U32 R8, RZ, RZ, R144 ;  /* 0x000000ffff087224 */ /* 0x000fe400078e0090 */
[----:B------:R-:W-:Y:S01]  /*3980*/  IMAD.MOV.U32 R7, RZ, RZ, R145 ;  /* 0x000000ffff077224 */ /* 0x000fe200078e0091 */
        /* <DEDUP_REMOVED lines=18> */
[----:B------:R0:W-:Y:S01]  /*3ab0*/  STL [R1+0x50], R44 ;  /* 0x0000502c01007387 */ /* 0x0001e20000100800 */
[----:B------:R-:W-:-:S02]  /*3ac0*/  IMAD.MOV.U32 R22, RZ, RZ, R130 ;  /* 0x000000ffff167224 */ /* 0x000fc400078e0082 */
[----:B------:R-:W-:Y:S01]  /*3ad0*/  IMAD.MOV.U32 R21, RZ, RZ, R131 ;  /* 0x000000ffff157224 */ /* 0x000fe200078e0083 */
[----:B------:R-:W3:Y:S01]  /*3ae0*/  LDL.LU.64 R150, [R1+0x7c0] ;  /* 0x0007c00001967983 */ /* 0x000ee20000300a00 */
[----:B------:R-:W-:Y:S02]  /*3af0*/  IMAD.MOV.U32 R212, RZ, RZ, R128 ;  /* 0x000000ffffd47224 */ /* 0x000fe400078e0080 */
[----:B------:R-:W-:Y:S01]  /*3b00*/  IMAD.MOV.U32 R23, RZ, RZ, R129 ;  /* 0x000000ffff177224 */ /* 0x000fe200078e0081 */
[----:B------:R-:W3:Y:S01]  /*3b10*/  LDL.LU.64 R148, [R1+0x7b8] ;  /* 0x0007b80001947983 */ /* 0x000ee20000300a00 */
[----:B------:R-:W-:Y:S02]  /*3b20*/  IMAD.MOV.U32 R210, RZ, RZ, R126 ;  /* 0x000000ffffd27224 */ /* 0x000fe400078e007e */
[----:B------:R-:W-:Y:S01]  /*3b30*/  IMAD.MOV.U32 R211, RZ, RZ, R127 ;  /* 0x000000ffffd37224 */ /* 0x000fe200078e007f */
[----:B------:R-:W3:Y:S01]  /*3b40*/  LDL.LU.64 R146, [R1+0x7b0] ;  /* 0x0007b00001927983 */ /* 0x000ee20000300a00 */
        /* <DEDUP_REMOVED lines=120> */
[----:B------:R-:W-:-:S03]  /*42d0*/  IMAD.MOV.U32 R235, RZ, RZ, R45 ;  /* 0x000000ffffeb7224 */ /* 0x000fc600078e002d */
        /* <DEDUP_REMOVED lines=10> */
[----:B0-----:R-:W3:Y:S04]  /*4380*/  LDL.LU.64 R44, [R1+0x618] ;  /* 0x00061800012c7983 */ /* 0x001ee80000300a00 */
        /* <DEDUP_REMOVED lines=10> */
[----:B------:R-:W-:Y:S01]  /*4430*/  UIADD3 UR16, UR7, 0x402, URZ ;  /* 0x0000040207107890 */ /* 0x000fe2000fffe03f */
[----:B------:R-:W-:Y:S01]  /*4440*/  UMOV UR17, 0x40000040 ;  /* 0x4000004000117882 */ /* 0x000fe20000000000 */
[----:B---3--:R-:W-:-:S07]  /*4450*/  WARPGROUP.ARRIVE ;  /* 0x00000000000079c5 */ /* 0x008fce0000000000 */
[----:B------:R-:W-:Y:S03]  /*4460*/  QGMMA.64x256x32.F32.E4M3.E4M3 R24, gdesc[UR16], R24, gsb0 ;  /* 0x03e00000101879f3 */ /* 0x000fe60008000818 */
        /* <DEDUP_REMOVED lines=23> */
[----:B0-----:R-:W3:Y:S04]  /*45e0*/  LDL.LU R108, [R1] ;  /* 0x00000000016c7983 */ /* 0x001ee80000300800 */
[----:B------:R-:W3:Y:S04]  /*45f0*/  LDL.LU R109, [R1+0x4] ;  /* 0x00000400016d7983 */ /* 0x000ee80000300800 */
        /* <DEDUP_REMOVED lines=18> */
[----:B------:R-:W3:Y:S01]  /*4720*/  LDL.LU R128, [R1+0x50] ;  /* 0x0000500001807983 */ /* 0x000ee20000300800 */
[----:B------:R-:W-:-:S02]  /*4730*/  IMAD.MOV.U32 R129, RZ, RZ, R235 ;  /* 0x000000ffff817224 */ /* 0x000fc400078e00eb */
[----:B------:R-:W-:Y:S02]  /*4740*/  IMAD.MOV.U32 R130, RZ, RZ, R234 ;  /* 0x000000ffff827224 */ /* 0x000fe400078e00ea */
[----:B------:R-:W-:Y:S02]  /*4750*/  IMAD.MOV.U32 R131, RZ, RZ, R233 ;  /* 0x000000ffff837224 */ /* 0x000fe400078e00e9 */
[----:B------:R-:W-:Y:S02]  /*4760*/  IMAD.MOV.U32 R132, RZ, RZ, R232 ;  /* 0x000000ffff847224 */ /* 0x000fe400078e00e8 */
[----:B------:R-:W-:Y:S02]  /*4770*/  IMAD.MOV.U32 R133, RZ, RZ, R231 ;  /* 0x000000ffff857224 */ /* 0x000fe400078e00e7 */
[----:B------:R-:W-:Y:S02]  /*4780*/  IMAD.MOV.U32 R134, RZ, RZ, R230 ;  /* 0x000000ffff867224 */ /* 0x000fe400078e00e6 */
        /* <DEDUP_REMOVED lines=39> */
[----:B------:R-:W-:Y:S01]  /*4a00*/  IMAD.MOV.U32 R235, RZ, RZ, R0 ;  /* 0x000000ffffeb7224 */ /* 0x000fe200078e0000 */
[----:B------:R-:W-:Y:S02]  /*4a10*/  UIADD3 UR16, UR7, 0x4, URZ ;  /* 0x0000000407107890 */ /* 0x000fe4000fffe03f */
[----:B------:R-:W-:Y:S01]  /*4a20*/  UIADD3 UR18, UR8, 0x4, URZ ;  /* 0x0000000408127890 */ /* 0x000fe2000fffe03f */
[----:B------:R-:W-:Y:S01]  /*4a30*/  UMOV UR17, 0x40000040 ;  /* 0x4000004000117882 */ /* 0x000fe20000000000 */
[----:B------:R-:W-:Y:S01]  /*4a40*/  UMOV UR19, 0x40000040 ;  /* 0x4000004000137882 */ /* 0x000fe20000000000 */
[----:B---3--:R-:W-:-:S06]  /*4a50*/  WARPGROUP.ARRIVE ;  /* 0x00000000000079c5 */ /* 0x008fcc0000000000 */
[----:B------:R-:W-:Y:S03]  /*4a60*/  QGMMA.64x256x32.F32.E4M3.E4M3 R108, gdesc[UR16], R108, gsb0 ;  /* 0x03e00000106c79f3 */ /* 0x000fe6000800086c */
        /* <DEDUP_REMOVED lines=183> */
[----:B0-----:R-:W3:Y:S04]  /*55e0*/  LDL.LU.64 R108, [R1] ;  /* 0x00000000016c7983 */ /* 0x001ee80000300a00 */
        /* <DEDUP_REMOVED lines=183> */
[----:B------:R-:W-:-:S02]  /*6160*/  UMOV UR17, 0x40000040 ;  /* 0x4000004000117882 */ /* 0x000fc40000000000 */
[----:B------:R0:W-:Y:S01]  /*6170*/  STL [R1+0x2d0], RZ ;  /* 0x0002d0ff01007387 */ /* 0x0001e20000100800 */
[----:B------:R-:W-:-:S03]  /*6180*/  ULDC UR7, c[0x0][0x50c] ;  /* 0x0001430000077ab9 */ /* 0x000fc60000000800 */
        /* <DEDUP_REMOVED lines=37> */
[----:B---3--:R-:W-:-:S06]  /*63e0*/  WARPGROUP.ARRIVE ;  /* 0x00000000000079c5 */ /* 0x008fcc0000000000 */
[----:B------:R-:W-:Y:S01]  /*63f0*/  QGMMA.64x256x32.F32.E4M3.E4M3 R24, gdesc[UR16], R24, gsb0 ;  /* 0x03e00000101879f3 */ /* 0x000fe20008000818 */
[----:B------:R0:W-:Y:S04]  /*6400*/  STL [R1+0x238], RZ ;  /* 0x000238ff01007387 */ /* 0x0001e80000100800 */
[----:B------:R0:W-:Y:S04]  /*6410*/  STL [R1+0x234], RZ ;  /* 0x000234ff01007387 */ /* 0x0001e80000100800 */
[----:B------:R0:W-:Y:S04]  /*6420*/  STL [R1+0x230], RZ ;  /* 0x000230ff01007387 */ /* 0x0001e80000100800 */
[----:B------:R0:W-:Y:S04]  /*6430*/  STL [R1+0x22c], RZ ;  /* 0x00022cff01007387 */ /* 0x0001e80000100800 */
[----:B------:R0:W-:Y:S04]  /*6440*/  STL [R1+0x228], RZ ;  /* 0x000228ff01007387 */ /* 0x0001e80000100800 */
[----:B------:R0:W-:Y:S01]  /*6450*/  STL [R1+0x224], RZ ;  /* 0x000224ff01007387 */ /* 0x0001e20000100800 */
[----:B------:R-:W-:-:S03]  /*6460*/  UISETP.NE.AND UP0, UPT, UR7, 0x4, UPT ;  /* 0x000000040700788c */ /* 0x000fc6000bf05270 */
[----:B------:R0:W-:Y:S04]  /*6470*/  STL [R1+0x220], RZ ;  /* 0x000220ff01007387 */ /* 0x0001e80000100800 */
[----:B------:R0:W-:Y:S04]  /*6480*/  STL [R1+0x21c], RZ ;  /* 0x00021cff01007387 */ /* 0x0001e80000100800 */
[----:B------:R0:W-:Y:S04]  /*6490*/  STL [R1+0x218], RZ ;  /* 0x000218ff01007387 */ /* 0x0001e80000100800 */
[----:B------:R0:W-:Y:S01]  /*64a0*/  STL [R1+0x214], RZ ;  /* 0x000214ff01007387 */ /* 0x0001e20000100800 */
[----:B------:R-:W-:-:S03]  /*64b0*/  USEL UR7, URZ, 0x1, UP0 ;  /* 0x000000013f077887 */ /* 0x000fc60008000000 */
[----:B------:R0:W-:Y:S04]  /*64c0*/  STL [R1+0x210], RZ ;  /* 0x000210ff01007387 */ /* 0x0001e80000100800 */
[----:B------:R0:W-:Y:S04]  /*64d0*/  STL [R1+0x20c], RZ ;  /* 0x00020cff01007387 */ /* 0x0001e80000100800 */
[----:B------:R0:W-:Y:S04]  /*64e0*/  STL [R1+0x208], RZ ;  /* 0x000208ff01007387 */ /* 0x0001e80000100800 */
[----:B------:R0:W-:Y:S04]  /*64f0*/  STL [R1+0x204], RZ ;  /* 0x000204ff01007387 */ /* 0x0001e80000100800 */
[----:B------:R0:W-:Y:S01]  /*6500*/  STL [R1+0x200], RZ ;  /* 0x000200ff01007387 */ /* 0x0001e20000100800 */
[----:B------:R-:W-:Y:S01]  /*6510*/  ISETP.NE.AND P0, PT, RZ, UR7, PT ;  /* 0x00000007ff007c0c */ /* 0x000fe2000bf05270 */
[----:B------:R-:W-:Y:S01]  /*6520*/  UMOV UR6, 0x4 ;  /* 0x0000000400067882 */ /* 0x000fe20000000000 */
[----:B------:R-:W-:Y:S01]  /*6530*/  IMAD.MOV.U32 R0, RZ, RZ, R235 ;  /* 0x000000ffff007224 */ /* 0x000fe200078e00eb */
[----:B------:R-:W-:-:S02]  /*6540*/  CS2R R236, SRZ ;  /* 0x0000000000ec7805 */ /* 0x000fc4000001ff00 */
[----:B-1----:R-:W-:Y:S02]  /*6550*/  CS2R R234, SRZ ;  /* 0x0000000000ea7805 */ /* 0x002fe4000001ff00 */
[----:B------:R-:W-:Y:S02]  /*6560*/  CS2R R232, SRZ ;  /* 0x0000000000e87805 */ /* 0x000fe4000001ff00 */
[----:B------:R-:W-:Y:S02]  /*6570*/  CS2R R230, SRZ ;  /* 0x0000000000e67805 */ /* 0x000fe4000001ff00 */
[----:B------:R-:W-:Y:S02]  /*6580*/  CS2R R228, SRZ ;  /* 0x0000000000e47805 */ /* 0x000fe4000001ff00 */
[----:B------:R-:W-:Y:S02]  /*6590*/  CS2R R226, SRZ ;  /* 0x0000000000e27805 */ /* 0x000fe4000001ff00 */
[----:B------:R-:W-:-:S02]  /*65a0*/  CS2R R224, SRZ ;  /* 0x0000000000e07805 */ /* 0x000fc4000001ff00 */
[----:B------:R-:W-:Y:S02]  /*65b0*/  CS2R R222, SRZ ;  /* 0x0000000000de7805 */ /* 0x000fe4000001ff00 */
        /* <DEDUP_REMOVED lines=45> */
[----:B------:R-:W-:Y:S01]  /*6890*/  CS2R R2, SRZ ;  /* 0x0000000000027805 */ /* 0x000fe2000001ff00 */
[----:B------:R-:W-:Y:S02]  /*68a0*/  WARPGROUP.DEPBAR.LE gsb0, 0x0 ;  /* 0x00008000000079c5 */ /* 0x000fe40000010000 */
[----:B0-----:R-:W-:Y:S05]  /*68b0*/  @!P0 BRA `(.L_x_18) ;  /* 0x0000002000f88947 */ /* 0x001fea0003800000 */
[----:B------:R-:W3:Y:S04]  /*68c0*/  LDL R2, [R1] ;  /* 0x0000000001027983 */ /* 0x000ee80000100800 */
[----:B------:R-:W4:Y:S04]  /*68d0*/  LDL R3, [R1+0x4] ;  /* 0x0000040001037983 */ /* 0x000f280000100800 */
[----:B------:R-:W5:Y:S04]  /*68e0*/  LDL R4, [R1+0x8] ;  /* 0x0000080001047983 */ /* 0x000f680000100800 */
[----:B------:R-:W2:Y:S04]  /*68f0*/  LDL R5, [R1+0xc] ;  /* 0x00000c0001057983 */ /* 0x000ea80000100800 */
        /* <DEDUP_REMOVED lines=102> */
[----:B------:R0:W-:Y:S04]  /*6f60*/  STL [R1+0x4b8], R131 ;  /* 0x0004b88301007387 */ /* 0x0001e80000100800 */
[----:B0-----:R-:W2:Y:S04]  /*6f70*/  LDL R131, [R1+0x1a8] ;  /* 0x0001a80001837983 */ /* 0x001ea80000100800 */
        /* <DEDUP_REMOVED lines=39> */
[----:B0-----:R-:W2:Y:S01]  /*71f0*/  LDL R151, [R1+0x1f8] ;  /* 0x0001f80001977983 */ /* 0x001ea20000100800 */
[----:B------:R-:W-:-:S01]  /*7200*/  FADD R0, RZ, R0 ;  /* 0x00000000ff007221 */ /* 0x000fc20000000000 */
[----:B---3--:R-:W-:Y:S01]  /*7210*/  FADD R2, RZ, R2 ;  /* 0x00000002ff027221 */ /* 0x008fe20000000000 */
[----:B----4-:R-:W-:-:S01]  /*7220*/  FADD R3, RZ, R3 ;  /* 0x00000003ff037221 */ /* 0x010fc20000000000 */
[----:B-----5:R-:W-:Y:S01]  /*7230*/  FADD R4, RZ, R4 ;  /* 0x00000004ff047221 */ /* 0x020fe20000000000 */
[----:B--2---:R-:W-:-:S01]  /*7240*/  FADD R5, RZ, R5 ;  /* 0x00000005ff057221 */ /* 0x004fc20000000000 */
[----:B------:R-:W-:Y:S01]  /*7250*/  FADD R6, RZ, R6 ;  /* 0x00000006ff067221 */ /* 0x000fe20000000000 */
[----:B------:R-:W-:-:S01]  /*7260*/  FADD R7, RZ, R7 ;  /* 0x00000007ff077221 */ /* 0x000fc20000000000 */
        /* <DEDUP_REMOVED lines=14> */
[----:B------:R-:W2:Y:S01]  /*7350*/  LDL.LU R131, [R1+0x4b8] ;  /* 0x0004b80001837983 */ /* 0x000ea20000300800 */
        /* <DEDUP_REMOVED lines=13> */
[----:B------:R-:W3:Y:S01]  /*7430*/  LDL.LU R132, [R1+0x4b4] ;  /* 0x0004b40001847983 */ /* 0x000ee20000300800 */
        /* <DEDUP_REMOVED lines=16> */
[----:B------:R0:W-:Y:S01]  /*7540*/  STL [R1+0x200], R133 ;  /* 0x0002008501007387 */ /* 0x0001e20000100800 */
        /* <DEDUP_REMOVED lines=9> */
[----:B0-----:R-:W4:Y:S01]  /*75e0*/  LDL.LU R133, [R1+0x4b0] ;  /* 0x0004b00001857983 */ /* 0x001f220000300800 */
[----:B------:R-:W-:-:S01]  /*75f0*/  FADD R184, RZ, R184 ;  /* 0x000000b8ffb87221 */ /* 0x000fc20000000000 */
[----:B------:R-:W-:Y:S01]  /*7600*/  FADD R185, RZ, R185 ;  /* 0x000000b9ffb97221 */ /* 0x000fe20000000000 */
[----:B------:R-:W-:-:S01]  /*7610*/  FADD R186, RZ, R186 ;  /* 0x000000baffba7221 */ /* 0x000fc20000000000 */
        /* <DEDUP_REMOVED lines=10> */
[----:B0-----:R-:W5:Y:S01]  /*76c0*/  LDL.LU R134, [R1+0x4ac] ;  /* 0x0004ac0001867983 */ /* 0x001f620000300800 */
        /* <DEDUP_REMOVED lines=52> */
[----:B0-----:R-:W5:Y:S04]  /*7a10*/  LDL.LU R138, [R1+0x49c] ;  /* 0x00049c00018a7983 */ /* 0x001f680000300800 */
[----:B------:R0:W-:Y:S01]  /*7a20*/  STL [R1+0x218], R139 ;  /* 0x0002188b01007387 */ /* 0x0001e20000100800 */
[----:B------:R-:W-:-:S03]  /*7a30*/  FADD R140, RZ, R140 ;  /* 0x0000008cff8c7221 */ /* 0x000fc60000000000 */
        /* <DEDUP_REMOVED lines=34> */
[----:B------:R0:W-:Y:S04]  /*7c60*/  STL [R1+0x248], R151 ;  /* 0x0002489701007387 */ /* 0x0001e80000100800 */
[----:B0-----:R-:W5:Y:S04]  /*7c70*/  LDL.LU R151, [R1+0x468] ;  /* 0x0004680001977983 */ /* 0x001f680000300800 */
[----:B------:R0:W-:Y:S02]  /*7c80*/  STL [R1+0x24c], R0 ;  /* 0x00024c0001007387 */ /* 0x0001e40000100800 */
[----:B0-----:R-:W-:-:S05]  /*7c90*/  FADD R0, RZ, R24 ;  /* 0x00000018ff007221 */ /* 0x001fca0000000000 */
        /* <DEDUP_REMOVED lines=213> */
[----:B--2---:R-:W-:-:S05]  /*89f0*/  FADD R0, RZ, R131 ;  /* 0x00000083ff007221 */ /* 0x004fca0000000000 */
[----:B------:R3:W-:Y:S02]  /*8a00*/  STL [R1+0x3fc], R0 ;  /* 0x0003fc0001007387 */ /* 0x0007e40000100800 */
[----:B---3--:R-:W-:-:S05]  /*8a10*/  FADD R0, RZ, R132 ;  /* 0x00000084ff007221 */ /* 0x008fca0000000000 */
[----:B------:R4:W-:Y:S02]  /*8a20*/  STL [R1+0x400], R0 ;  /* 0x0004000001007387 */ /* 0x0009e40000100800 */
[----:B----4-:R-:W-:-:S05]  /*8a30*/  FADD R0, RZ, R133 ;  /* 0x00000085ff007221 */ /* 0x010fca0000000000 */
[----:B------:R5:W-:Y:S02]  /*8a40*/  STL [R1+0x404], R0 ;  /* 0x0004040001007387 */ /* 0x000be40000100800 */
[----:B-----5:R-:W-:-:S05]  /*8a50*/  FADD R0, RZ, R134 ;  /* 0x00000086ff007221 */ /* 0x020fca0000000000 */
        /* <DEDUP_REMOVED lines=34> */
[----:B------:R0:W-:Y:S01]  /*8c80*/  STL [R1+0x44c], R0 ;  /* 0x00044c0001007387 */ /* 0x0001e20000100800 */
[----:B------:R-:W-:-:S05]  /*8c90*/  UMOV UR6, URZ ;  /* 0x0000003f00067c82 */ /* 0x000fca0008000000 */
.L_x_18:
[----:B------:R-:W-:Y:S01]  /*8ca0*/  UIADD3 UR23, UR5, 0x1, URZ ;  /* 0x0000000105177890 */ /* 0x000fe2000fffe03f */
[----:B------:R-:W-:-:S03]  /*8cb0*/  UMOV UR8, 0x1 ;  /* 0x0000000100087882 */ /* 0x000fc60000000000 */
[----:B------:R-:W-:-:S04]  /*8cc0*/  UISETP.NE.AND UP0, UPT, UR23, 0x5, UPT ;  /* 0x000000051700788c */ /* 0x000fc8000bf05270 */
[----:B------:R-:W-:Y:S02]  /*8cd0*/  USEL UR24, URZ, 0x1, UP0 ;  /* 0x000000013f187887 */ /* 0x000fe40008000000 */
[----:B------:R-:W-:Y:S02]  /*8ce0*/  USEL UR23, UR23, URZ, UP0 ;  /* 0x0000003f17177287 */ /* 0x000fe40008000000 */
[----:B------:R-:W-:-:S12]  /*8cf0*/  ULOP3.LUT UR24, UR4, UR24, URZ, 0x3c, !UPT ;  /* 0x0000001804187292 */ /* 0x000fd8000f8e3c3f */
.L_x_13:
[----:B------:R-:W-:-:S04]  /*8d00*/  UISETP.LT.AND UP0, UPT, UR10, 0x1, UPT ;  /* 0x000000010a00788c */ /* 0x000fc8000bf01270 */
[----:B------:R-:W-:-:S04]  /*8d10*/  USEL UR16, UR10, 0x1, UP0 ;  /* 0x000000010a107887 */ /* 0x000fc80008000000 */
[----:B------:R-:W-:-:S04]  /*8d20*/  UIADD3 UR26, UR10, -UR16, URZ ;  /* 0x800000100a1a7290 */ /* 0x000fc8000fffe03f */
[----:B------:R-:W-:-:S06]  /*8d30*/  UISETP.GE.AND UP0, UPT, UR26, 0x1, UPT ;  /* 0x000000011a00788c */ /* 0x000fcc000bf06270 */
[----:B------:R-:W-:-:S13]  /*8d40*/  PLOP3.LUT P0, PT, PT, PT, UP0, 0x80, 0x0 ;  /* 0x000000000000781c */ /* 0x000fda0003f0f008 */
[----:B------:R-:W-:Y:S05]  /*8d50*/  @!P0 BRA `(.L_x_19) ;  /* 0x0000008800848947 */ /* 0x000fea0003800000 */
[----:B------:R-:W-:Y:S01]  /*8d60*/  UMOV UR25, UR5 ;  /* 0x0000000500197c82 */ /* 0x000fe20008000000 */
[----:B------:R-:W-:-:S05]  /*8d70*/  ULDC UR27, c[0x0][0x50c] ;  /* 0x00014300001b7ab9 */ /* 0x000fca0000000800 */
.L_x_27:
[----:B------:R-:W-:-:S06]  /*8d80*/  UISETP.NE.AND UP0, UPT, UR22, 0x3, UPT ;  /* 0x000000031600788c */ /* 0x000fcc000bf05270 */
[----:B------:R-:W-:-:S13]  /*8d90*/  PLOP3.LUT P1, PT, PT, PT, UP0, 0x80, 0x0 ;  /* 0x000000000000781c */ /* 0x000fda0003f2f008 */
[----:B-----5:R-:W-:Y:S05]  /*8da0*/  @!P1 BRA `(.L_x_20) ;  /* 0x0000000000049947 */ /* 0x020fea0003800000 */
[----:B------:R-:W-:Y:S01]  /*8db0*/  BPT.TRAP 0x1 ;  /* 0x000000040000795c */ /* 0x000fe20000300000 */
.L_x_20:
[----:B------:R-:W1:Y:S01]  /*8dc0*/  S2UR UR16, SR_CgaCtaId ;  /* 0x00000000001079c3 */ /* 0x000e620000008800 */
[----:B------:R-:W-:Y:S01]  /*8dd0*/  UMOV UR12, 0x400 ;  /* 0x00000400000c7882 */ /* 0x000fe20000000000 */
[----:B0-----:R-:W-:-:S05]  /*8de0*/  IMAD.U32 R0, RZ, RZ, UR24 ;  /* 0x00000018ff007e24 */ /* 0x001fca000f8e00ff */
[----:B------:R-:W-:Y:S01]  /*8df0*/  SHF.L.U32 R0, R0, 0x1f, RZ ;  /* 0x0000001f00007819 */ /* 0x000fe200000006ff */
[----:B-1----:R-:W-:-:S04]  /*8e00*/  ULEA UR12, UR16, UR12, 0x18 ;  /* 0x0000000c100c7291 */ /* 0x002fc8000f8ec03f */
[----:B------:R-:W-:-:S09]  /*8e10*/  ULEA UR16, UR23, UR12, 0x3 ;  /* 0x0000000c17107291 */ /* 0x000fd2000f8e183f */
[----:B------:R0:W1:Y:S01]  /*8e20*/  SYNCS.PHASECHK.TRANS64.TRYWAIT P0, [UR16], R0 ;  /* 0x00000000ff0075a7 */ /* 0x0000620008000150 */
[----:B------:R-:W-:Y:S05]  /*8e30*/  @!P1 BRA `(.L_x_21) ;  /* 0x0000000000049947 */ /* 0x000fea0003800000 */
[----:B------:R-:W-:Y:S01]  /*8e40*/  BPT.TRAP 0x1 ;  /* 0x000000040000795c */ /* 0x000fe20000300000 */
.L_x_21:
[----:B-1----:R-:W-:Y:S05]  /*8e50*/  @P0 BRA `(.L_x_22) ;  /* 0x0000000000080947 */ /* 0x002fea0003800000 */
[----:B------:R-:W1:Y:S02]  /*8e60*/  SYNCS.PHASECHK.TRANS64.TRYWAIT P0, [UR16], R0 ;  /* 0x00000000ff0075a7 */ /* 0x000e640008000150 */
[----:B-1----:R-:W-:Y:S05]  /*8e70*/  @!P0 BRA `(.L_x_23) ;  /* 0x0000020800e08947 */ /* 0x002fea0003800000 */
.L_x_22:
        /* <DEDUP_REMOVED lines=64> */
[----:B-1----:R-:W3:Y:S04]  /*9280*/  LDL.LU.64 R108, [R1] ;  /* 0x00000000016c7983 */ /* 0x002ee80000300a00 */
        /* <DEDUP_REMOVED lines=64> */
[----:B------:R-:W-:Y:S01]  /*9690*/  UISETP.NE.AND UP0, UPT, UR7, URZ, UPT ;  /* 0x0000003f0700728c */ /* 0x000fe2000bf05270 */
[----:B------:R-:W-:Y:S01]  /*96a0*/  STL [R1+0x8bc], R23 ;  /* 0x0008bc1701007387 */ /* 0x000fe20000100800 */
[----:B------:R-:W-:Y:S02]  /*96b0*/  USHF.R.U32.HI UR16, URZ, 0x4, UR16 ;  /* 0x000000043f107899 */ /* 0x000fe40008011610 */
[----:B------:R-:W-:Y:S01]  /*96c0*/  USEL UR8, UR8, URZ, !UP0 ;  /* 0x0000003f08087287 */ /* 0x000fe2000c000000 */
[----:B------:R-:W-:Y:S01]  /*96d0*/  STL [R1+0x8b8], R22 ;  /* 0x0008b81601007387 */ /* 0x000fe20000100800 */
[----:B------:R-:W-:Y:S02]  /*96e0*/  ULOP3.LUT UR16, UR16, 0x3fff, URZ, 0xc0, !UPT ;  /* 0x00003fff10107892 */ /* 0x000fe4000f8ec03f */
[----:B------:R-:W-:Y:S01]  /*96f0*/  UISETP.NE.U32.AND UP0, UPT, UR8, URZ, UPT ;  /* 0x0000003f0800728c */ /* 0x000fe2000bf05070 */
[----:B------:R-:W-:Y:S01]  /*9700*/  STL [R1+0x8b4], R21 ;  /* 0x0008b41501007387 */ /* 0x000fe20000100800 */
[----:B------:R-:W-:-:S02]  /*9710*/  ULOP3.LUT UR7, UR11, 0x10000, URZ, 0xfc, !UPT ;  /* 0x000100000b077892 */ /* 0x000fc4000f8efc3f */
[----:B------:R-:W-:Y:S01]  /*9720*/  ULOP3.LUT UR8, UR16, 0x10000, URZ, 0xfc, !UPT ;  /* 0x0001000010087892 */ /* 0x000fe2000f8efc3f */
[----:B------:R-:W-:Y:S01]  /*9730*/  STL [R1+0x8b0], R20 ;  /* 0x0008b01401007387 */ /* 0x000fe20000100800 */
[----:B------:R-:W-:Y:S02]  /*9740*/  ULEA UR7, UR23, UR7, 0xb ;  /* 0x0000000717077291 */ /* 0x000fe4000f8e583f */
[----:B------:R-:W-:Y:S01]  /*9750*/  ULEA UR8, UR23, UR8, 0xb ;  /* 0x0000000817087291 */ /* 0x000fe2000f8e583f */
[----:B------:R-:W-:Y:S01]  /*9760*/  STL [R1+0x8ac], R19 ;  /* 0x0008ac1301007387 */ /* 0x000fe20000100800 */
[----:B------:R-:W-:Y:S01]  /*9770*/  UMOV UR17, 0x40000040 ;  /* 0x4000004000117882 */ /* 0x000fe20000000000 */
[----:B------:R-:W-:Y:S02]  /*9780*/  UMOV UR19, 0x40000040 ;  /* 0x4000004000137882 */ /* 0x000fe40000000000 */
[----:B------:R-:W-:Y:S01]  /*9790*/  UMOV UR16, UR7 ;  /* 0x0000000700107c82 */ /* 0x000fe20008000000 */
[----:B------:R-:W-:Y:S01]  /*97a0*/  STL [R1+0x8a8], R18 ;  /* 0x0008a81201007387 */ /* 0x000fe20000100800 */
[----:B------:R-:W-:-:S03]  /*97b0*/  UMOV UR18, UR8 ;  /* 0x0000000800127c82 */ /* 0x000fc60008000000 */
[----:B------:R-:W-:Y:S04]  /*97c0*/  STL [R1+0x8a4], R17 ;  /* 0x0008a41101007387 */ /* 0x000fe80000100800 */
        /* <DEDUP_REMOVED lines=14> */
[----:B-----5:R-:W-:Y:S01]  /*98b0*/  STL [R1+0x868], R2 ;  /* 0x0008680201007387 */ /* 0x020fe20000100800 */
[----:B---3--:R-:W-:-:S06]  /*98c0*/  WARPGROUP.ARRIVE ;  /* 0x00000000000079c5 */ /* 0x008fcc0000000000 */
[----:B------:R-:W-:Y:S03]  /*98d0*/  QGMMA.64x256x32.F32.E4M3.E4M3 R108, gdesc[UR16], R108, UP0, gsb0 ;  /* 0x03e00000106c79f3 */ /* 0x000fe6000b80086c */
        /* <DEDUP_REMOVED lines=65> */
[----:B-1----:R-:W3:Y:S04]  /*9cf0*/  LDL.LU.64 R234, [R1+0xcb8] ;  /* 0x000cb80001ea7983 */ /* 0x002ee80000300a00 */
[----:B------:R-:W4:Y:S04]  /*9d00*/  LDL.LU.64 R232, [R1+0xcb0] ;  /* 0x000cb00001e87983 */ /* 0x000f280000300a00 */
[----:B------:R-:W2:Y:S04]  /*9d10*/  LDL.LU.64 R230, [R1+0xca8] ;  /* 0x000ca80001e67983 */ /* 0x000ea80000300a00 */
        /* <DEDUP_REMOVED lines=60> */
[----:B------:R-:W2:Y:S01]  /*a0e0*/  LDL.LU.64 R108, [R1+0xac0] ;  /* 0x000ac000016c7983 */ /* 0x000ea20000300a00 */
[----:B------:R-:W-:Y:S01]  /*a0f0*/  UIADD3 UR16, UR7, 0x400, URZ ;  /* 0x0000040007107890 */ /* 0x000fe2000fffe03f */
[----:B------:R-:W-:-:S02]  /*a100*/  UMOV UR17, 0x40000040 ;  /* 0x4000004000117882 */ /* 0x000fc40000000000 */
[----:B---3--:R-:W-:Y:S04]  /*a110*/  STL.64 [R1+0xab8], R234 ;  /* 0x000ab8ea01007387 */ /* 0x008fe80000100a00 */
[----:B----4-:R-:W-:Y:S04]  /*a120*/  STL.64 [R1+0xab0], R232 ;  /* 0x000ab0e801007387 */ /* 0x010fe80000100a00 */
[----:B--2---:R-:W-:Y:S04]  /*a130*/  STL.64 [R1+0xaa8], R230 ;  /* 0x000aa8e601007387 */ /* 0x004fe80000100a00 */
        /* <DEDUP_REMOVED lines=38> */
[----:B------:R-:W-:Y:S01]  /*a3a0*/  STL.64 [R1+0x970], R152 ;  /* 0x0009709801007387 */ /* 0x000fe20000100a00 */
[----:B------:R-:W-:-:S06]  /*a3b0*/  WARPGROUP.ARRIVE ;  /* 0x00000000000079c5 */ /* 0x000fcc0000000000 */
[----:B------:R-:W-:Y:S03]  /*a3c0*/  QGMMA.64x256x32.F32.E4M3.E4M3 R24, gdesc[UR16], R24, UP0, gsb0 ;  /* 0x03e00000101879f3 */ /* 0x000fe6000b800818 */
        /* <DEDUP_REMOVED lines=23> */
[----:B-1----:R-:W2:Y:S04]  /*a540*/  LDL.LU.64 R108, [R1] ;  /* 0x00000000016c7983 */ /* 0x002ea80000300a00 */
        /* <DEDUP_REMOVED lines=63> */
[----:B------:R-:W-:-:S02]  /*a940*/  UIADD3 UR16, UR7, 0x2, URZ ;  /* 0x0000000207107890 */ /* 0x000fc4000fffe03f */
[----:B------:R-:W-:Y:S01]  /*a950*/  UIADD3 UR18, UR8, 0x2, URZ ;  /* 0x0000000208127890 */ /* 0x000fe2000fffe03f */
[----:B------:R-:W-:Y:S01]  /*a960*/  UMOV UR17, 0x40000040 ;  /* 0x4000004000117882 */ /* 0x000fe20000000000 */
[----:B------:R-:W-:Y:S01]  /*a970*/  UMOV UR19, 0x40000040 ;  /* 0x4000004000137882 */ /* 0x000fe20000000000 */
[----:B--2---:R-:W-:-:S06]  /*a980*/  WARPGROUP.ARRIVE ;  /* 0x00000000000079c5 */ /* 0x004fcc0000000000 */
[----:B------:R-:W-:Y:S03]  /*a990*/  QGMMA.64x256x32.F32.E4M3.E4M3 R108, gdesc[UR16], R108, gsb0 ;  /* 0x03e00000106c79f3 */ /* 0x000fe6000800086c */
[----:B------:R-:W-:Y:S02]  /*a9a0*/  WARPGROUP.DEPBAR.LE gsb0, 0x0 ;  /* 0x00008000000079c5 */ /* 0x000fe40000010000 */
[----:B------:R-:W-:Y:S01]  /*a9b0*/  STL.64 [R1], R108 ;  /* 0x0000006c01007387 */ /* 0x000fe20000100a00 */
[----:B------:R-:W-:Y:S02]  /*a9c0*/  IMAD.MOV.U32 R2, RZ, RZ, R234 ;  /* 0x000000ffff027224 */ /* 0x000fe400078e00ea */
[----:B0-----:R-:W-:Y:S01]  /*a9d0*/  IMAD.MOV.U32 R0, RZ, RZ, R235 ;  /* 0x000000ffff007224 */ /* 0x001fe200078e00eb */
        /* <DEDUP_REMOVED lines=31> */
[----:B------:R-:W-:-:S03]  /*abd0*/  IMAD.MOV.U32 R23, RZ, RZ, R213 ;  /* 0x000000ffff177224 */ /* 0x000fc600078e00d5 */
        /* <DEDUP_REMOVED lines=40> */
[----:B------:R0:W-:Y:S04]  /*ae60*/  STL [R1+0x1a0], R212 ;  /* 0x0001a0d401007387 */ /* 0x0001e80000100800 */
[----:B------:R-:W2:Y:S04]  /*ae70*/  LDL.LU.64 R234, [R1+0xab8] ;  /* 0x000ab80001ea7983 */ /* 0x000ea80000300a00 */
[----:B------:R-:W3:Y:S04]  /*ae80*/  LDL.LU.64 R232, [R1+0xab0] ;  /* 0x000ab00001e87983 */ /* 0x000ee80000300a00 */
[----:B------:R-:W4:Y:S04]  /*ae90*/  LDL.LU.64 R230, [R1+0xaa8] ;  /* 0x000aa80001e67983 */ /* 0x000f280000300a00 */
        /* <DEDUP_REMOVED lines=8> */
[----:B0-----:R-:W4:Y:S04]  /*af20*/  LDL.LU.64 R212, [R1+0xa60] ;  /* 0x000a600001d47983 */ /* 0x001f280000300a00 */
        /* <DEDUP_REMOVED lines=51> */
[----:B------:R-:W4:Y:S01]  /*b260*/  LDL.LU.64 R108, [R1+0x8c0] ;  /* 0x0008c000016c7983 */ /* 0x000f220000300a00 */
[----:B------:R-:W-:Y:S01]  /*b270*/  UIADD3 UR16, UR7, 0x402, URZ ;  /* 0x0000040207107890 */ /* 0x000fe2000fffe03f */
[----:B------:R-:W-:-:S02]  /*b280*/  UMOV UR17, 0x40000040 ;  /* 0x4000004000117882 */ /* 0x000fc40000000000 */
[----:B--2---:R-:W-:Y:S04]  /*b290*/  STL.64 [R1+0x860], R234 ;  /* 0x000860ea01007387 */ /* 0x004fe80000100a00 */
[----:B---3--:R-:W-:Y:S04]  /*b2a0*/  STL.64 [R1+0x858], R232 ;  /* 0x000858e801007387 */ /* 0x008fe80000100a00 */
[----:B----4-:R-:W-:Y:S04]  /*b2b0*/  STL.64 [R1+0x850], R230 ;  /* 0x000850e601007387 */ /* 0x010fe80000100a00 */
        /* <DEDUP_REMOVED lines=64> */
[----:B0-----:R-:W2:Y:S04]  /*b6c0*/  LDL.LU R108, [R1] ;  /* 0x00000000016c7983 */ /* 0x001ea80000300800 */
[----:B------:R-:W2:Y:S04]  /*b6d0*/  LDL.LU R109, [R1+0x4] ;  /* 0x00000400016d7983 */ /* 0x000ea80000300800 */
        /* <DEDUP_REMOVED lines=102> */
[----:B------:R-:W2:Y:S01]  /*bd40*/  LDL.LU R212, [R1+0x1a0] ;  /* 0x0001a00001d47983 */ /* 0x000ea20000300800 */
        /* <DEDUP_REMOVED lines=22> */
[----:B------:R-:W-:Y:S01]  /*beb0*/  IMAD.MOV.U32 R235, RZ, RZ, R0 ;  /* 0x000000ffffeb7224 */ /* 0x000fe200078e0000 */
[----:B------:R-:W-:Y:S01]  /*bec0*/  UIADD3 UR16, UR7, 0x4, URZ ;  /* 0x0000000407107890 */ /* 0x000fe2000fffe03f */
[----:B------:R0:W5:Y:S01]  /*bed0*/  LDL.LU R23, [R1+0x8bc] ;  /* 0x0008bc0001177983 */ /* 0x0001620000300800 */
[----:B------:R-:W-:Y:S01]  /*bee0*/  UIADD3 UR18, UR8, 0x4, URZ ;  /* 0x0000000408127890 */ /* 0x000fe2000fffe03f */
[----:B------:R-:W-:Y:S01]  /*bef0*/  UMOV UR17, 0x40000040 ;  /* 0x4000004000117882 */ /* 0x000fe20000000000 */
[----:B------:R-:W-:Y:S01]  /*bf00*/  UMOV UR19, 0x40000040 ;  /* 0x4000004000137882 */ /* 0x000fe20000000000 */
[----:B------:R0:W5:Y:S04]  /*bf10*/  LDL.LU R22, [R1+0x8b8] ;  /* 0x0008b80001167983 */ /* 0x0001680000300800 */
        /* <DEDUP_REMOVED lines=19> */
[----:B------:R0:W5:Y:S01]  /*c050*/  LDL.LU R2, [R1+0x868] ;  /* 0x0008680001027983 */ /* 0x0001620000300800 */
[----:B--2---:R-:W-:-:S06]  /*c060*/  WARPGROUP.ARRIVE ;  /* 0x00000000000079c5 */ /* 0x004fcc0000000000 */
        /* <DEDUP_REMOVED lines=66> */
[----:B-1----:R-:W2:Y:S04]  /*c490*/  LDL.LU.64 R234, [R1+0x860] ;  /* 0x0008600001ea7983 */ /* 0x002ea80000300a00 */
        /* <DEDUP_REMOVED lines=268> */
[----:B-1----:R0:W5:Y:S04]  /*d560*/  LDL.LU.64 R234, [R1+0x660] ;  /* 0x0006600001ea7983 */ /* 0x0021680000300a00 */
[----:B------:R0:W5:Y:S04]  /*d570*/  LDL.LU.64 R232, [R1+0x658] ;  /* 0x0006580001e87983 */ /* 0x0001680000300a00 */
        /* <DEDUP_REMOVED lines=63> */
[----:B------:R-:W-:Y:S01]  /*d970*/  UMOV UR17, 0x40000040 ;  /* 0x4000004000117882 */ /* 0x000fe20000000000 */
[----:B------:R-:W-:-:S04]  /*d980*/  UIADD3 UR6, UR6, 0x4, URZ ;  /* 0x0000000406067890 */ /* 0x000fc8000fffe03f */
[----:B------:R-:W-:-:S04]  /*d990*/  UISETP.NE.AND UP0, UPT, UR6, UR27, UPT ;  /* 0x0000001b0600728c */ /* 0x000fc8000bf05270 */
[----:B------:R-:W-:-:S06]  /*d9a0*/  USEL UR7, URZ, 0x1, UP0 ;  /* 0x000000013f077887 */ /* 0x000fcc0008000000 */
[----:B------:R-:W-:Y:S01]  /*d9b0*/  ISETP.NE.AND P0, PT, RZ, UR7, PT ;  /* 0x00000007ff007c0c */ /* 0x000fe2000bf05270 */
[----:B--2---:R-:W-:-:S06]  /*d9c0*/  WARPGROUP.ARRIVE ;  /* 0x00000000000079c5 */ /* 0x004fcc0000000000 */
[----:B------:R-:W-:Y:S03]  /*d9d0*/  QGMMA.64x256x32.F32.E4M3.E4M3 R24, gdesc[UR16], R24, gsb0 ;  /* 0x03e00000101879f3 */ /* 0x000fe60008000818 */
[----:B------:R-:W-:-:S03]  /*d9e0*/  WARPGROUP.DEPBAR.LE gsb0, 0x0 ;  /* 0x00008000000079c5 */ /* 0x000fc60000010000 */
[----:B0-----:R-:W-:Y:S05]  /*d9f0*/  @!P0 BRA `(.L_x_24) ;  /* 0x0000003800fc8947 */ /* 0x001fea0003800000 */
[----:B-----5:R0:W-:Y:S04]  /*da00*/  STL [R1+0x690], R225 ;  /* 0x000690e101007387 */ /* 0x0201e80000100800 */
[----:B------:R1:W-:Y:S01]  /*da10*/  STL [R1+0x68c], R226 ;  /* 0x00068ce201007387 */ /* 0x0003e20000100800 */
[----:B0-----:R-:W-:-:S03]  /*da20*/  IMAD.MOV.U32 R225, RZ, RZ, R0 ;  /* 0x000000ffffe17224 */ /* 0x001fc600078e0000 */
[----:B-1----:R-:W2:Y:S04]  /*da30*/  LDL R226, [R1+0x4] ;  /* 0x0000040001e27983 */ /* 0x002ea80000100800 */
[----:B------:R0:W-:Y:S04]  /*da40*/  STL [R1+0x688], R227 ;  /* 0x000688e301007387 */ /* 0x0001e80000100800 */
[----:B0-----:R-:W3:Y:S04]  /*da50*/  LDL R227, [R1+0x8] ;  /* 0x0000080001e37983 */ /* 0x001ee80000100800 */
[----:B------:R0:W-:Y:S04]  /*da60*/  STL [R1+0x684], R228 ;  /* 0x000684e401007387 */ /* 0x0001e80000100800 */
[----:B0-----:R-:W4:Y:S04]  /*da70*/  LDL R228, [R1+0xc] ;  /* 0x00000c0001e47983 */ /* 0x001f280000100800 */
        /* <DEDUP_REMOVED lines=211> */
[----:B0-----:R-:W4:Y:S04]  /*e7b0*/  LDL.LU R122, [R1+0x200] ;  /* 0x00020000017a7983 */ /* 0x001f280000300800 */
        /* <DEDUP_REMOVED lines=10> */
[----:B------:R-:W4:Y:S04]  /*e860*/  LDL.LU R0, [R1+0x22c] ;  /* 0x00022c0001007983 */ /* 0x000f280000300800 */
        /* <DEDUP_REMOVED lines=37> */
[----:B0-----:R-:W4:Y:S04]  /*eac0*/  LDL.LU R146, [R1+0x210] ;  /* 0x0002100001927983 */ /* 0x001f280000300800 */
[----:B------:R0:W-:Y:S01]  /*ead0*/  STL [R1+0x478], R147 ;  /* 0x0004789301007387 */ /* 0x0001e20000100800 */
[----:B------:R-:W-:-:S03]  /*eae0*/  FADD R2, R225, R2 ;  /* 0x00000002e1027221 */ /* 0x000fc60000000000 */
[----:B0-----:R-:W4:Y:S04]  /*eaf0*/  LDL R147, [R1+0x1f8] ;  /* 0x0001f80001937983 */ /* 0x001f280000100800 */
[----:B------:R0:W-:Y:S01]  /*eb00*/  STL [R1+0x474], R148 ;  /* 0x0004749401007387 */ /* 0x0001e20000100800 */
[----:B--2---:R-:W-:-:S01]  /*eb10*/  FADD R3, R226, R3 ;  /* 0x00000003e2037221 */ /* 0x004fc20000000000 */
[----:B---3--:R-:W-:Y:S02]  /*eb20*/  FADD R4, R227, R4 ;  /* 0x00000004e3047221 */ /* 0x008fe40000000000 */
[----:B0-----:R-:W2:Y:S04]  /*eb30*/  LDL R148, [R1+0x1c0] ;  /* 0x0001c00001947983 */ /* 0x001ea80000100800 */
[----:B------:R0:W-:Y:S01]  /*eb40*/  STL [R1+0x470], R149 ;  /* 0x0004709501007387 */ /* 0x0001e20000100800 */
[----:B----4-:R-:W-:-:S01]  /*eb50*/  FADD R5, R228, R5 ;  /* 0x00000005e4057221 */ /* 0x010fc20000000000 */
[----:B------:R-:W-:-:S02]  /*eb60*/  FADD R6, R229, R6 ;  /* 0x00000006e5067221 */ /* 0x000fc40000000000 */
[----:B0-----:R-:W3:Y:S04]  /*eb70*/  LDL R149, [R1+0x1f4] ;  /* 0x0001f40001957983 */ /* 0x001ee80000100800 */
[----:B------:R0:W-:Y:S01]  /*eb80*/  STL [R1+0x46c], R150 ;  /* 0x00046c9601007387 */ /* 0x0001e20000100800 */
[----:B------:R-:W-:-:S01]  /*eb90*/  FADD R7, R230, R7 ;  /* 0x00000007e6077221 */ /* 0x000fc20000000000 */
[----:B------:R-:W-:Y:S02]  /*eba0*/  FADD R8, R231, R8 ;  /* 0x00000008e7087221 */ /* 0x000fe40000000000 */
[----:B0-----:R-:W4:Y:S04]  /*ebb0*/  LDL.LU R150, [R1+0x20c] ;  /* 0x00020c0001967983 */ /* 0x001f280000300800 */
[----:B------:R0:W-:Y:S01]  /*ebc0*/  STL [R1+0x468], R151 ;  /* 0x0004689701007387 */ /* 0x0001e20000100800 */
[----:B------:R-:W-:-:S01]  /*ebd0*/  FADD R9, R232, R9 ;  /* 0x00000009e8097221 */ /* 0x000fc20000000000 */
[----:B------:R-:W-:-:S02]  /*ebe0*/  FADD R10, R233, R10 ;  /* 0x0000000ae90a7221 */ /* 0x000fc40000000000 */
[----:B0-----:R-:W3:Y:S04]  /*ebf0*/  LDL R151, [R1+0x1f0] ;  /* 0x0001f00001977983 */ /* 0x001ee80000100800 */
[----:B------:R-:W2:Y:S04]  /*ec00*/  LDL.LU R225, [R1+0x690] ;  /* 0x0006900001e17983 */ /* 0x000ea80000300800 */
[----:B------:R-:W4:Y:S04]  /*ec10*/  LDL.LU R226, [R1+0x68c] ;  /* 0x00068c0001e27983 */ /* 0x000f280000300800 */
[----:B------:R-:W3:Y:S04]  /*ec20*/  LDL.LU R227, [R1+0x688] ;  /* 0x0006880001e37983 */ /* 0x000ee80000300800 */
[----:B------:R-:W3:Y:S04]  /*ec30*/  LDL.LU R228, [R1+0x684] ;  /* 0x0006840001e47983 */ /* 0x000ee80000300800 */
[----:B------:R-:W3:Y:S01]  /*ec40*/  LDL.LU R229, [R1+0x680] ;  /* 0x0006800001e57983 */ /* 0x000ee20000300800 */
[----:B------:R-:W-:-:S03]  /*ec50*/  FADD R11, R234, R11 ;  /* 0x0000000bea0b7221 */ /* 0x000fc60000000000 */
[----:B------:R-:W3:Y:S01]  /*ec60*/  LDL.LU R230, [R1+0x67c] ;  /* 0x00067c0001e67983 */ /* 0x000ee20000300800 */
[----:B------:R-:W-:-:S03]  /*ec70*/  FADD R12, R235, R12 ;  /* 0x0000000ceb0c7221 */ /* 0x000fc60000000000 */
[----:B------:R-:W3:Y:S04]  /*ec80*/  LDL.LU R231, [R1+0x678] ;  /* 0x0006780001e77983 */ /* 0x000ee80000300800 */
[----:B------:R-:W3:Y:S04]  /*ec90*/  LDL.LU R232, [R1+0x674] ;  /* 0x0006740001e87983 */ /* 0x000ee80000300800 */
[----:B------:R-:W3:Y:S04]  /*eca0*/  LDL.LU R233, [R1+0x670] ;  /* 0x0006700001e97983 */ /* 0x000ee80000300800 */
[----:B------:R-:W3:Y:S04]  /*ecb0*/  LDL.LU R234, [R1+0x66c] ;  /* 0x00066c0001ea7983 */ /* 0x000ee80000300800 */
[----:B------:R-:W3:Y:S01]  /*ecc0*/  LDL.LU R235, [R1+0x668] ;  /* 0x0006680001eb7983 */ /* 0x000ee20000300800 */
[----:B------:R-:W-:-:S01]  /*ecd0*/  FADD R13, R24, R13 ;  /* 0x0000000d180d7221 */ /* 0x000fc20000000000 */
[----:B------:R-:W-:Y:S01]  /*ece0*/  FADD R14, R25, R14 ;  /* 0x0000000e190e7221 */ /* 0x000fe20000000000 */
[----:B------:R-:W-:-:S01]  /*ecf0*/  FADD R15, R26, R15 ;  /* 0x0000000f1a0f7221 */ /* 0x000fc20000000000 */
[----:B------:R-:W3:Y:S01]  /*ed00*/  LDL.LU R24, [R1+0x664] ;  /* 0x0006640001187983 */ /* 0x000ee20000300800 */
[----:B------:R-:W-:-:S01]  /*ed10*/  FADD R16, R27, R16 ;  /* 0x000000101b107221 */ /* 0x000fc20000000000 */
[----:B------:R-:W-:-:S02]  /*ed20*/  FADD R17, R28, R17 ;  /* 0x000000111c117221 */ /* 0x000fc40000000000 */
[----:B------:R-:W3:Y:S01]  /*ed30*/  LDL.LU R25, [R1+0x660] ;  /* 0x0006600001197983 */ /* 0x000ee20000300800 */
[----:B------:R-:W-:-:S03]  /*ed40*/  FADD R18, R29, R18 ;  /* 0x000000121d127221 */ /* 0x000fc60000000000 */
        /* <DEDUP_REMOVED lines=157> */
[----:B--2---:R-:W-:-:S03]  /*f720*/  FADD R225, R108, R225 ;  /* 0x000000e16ce17221 */ /* 0x004fc60000000000 */
[----:B------:R-:W2:Y:S01]  /*f730*/  LDL.LU R105, [R1+0x520] ;  /* 0x0005200001697983 */ /* 0x000ea20000300800 */
[----:B----4-:R-:W-:-:S03]  /*f740*/  FADD R226, R109, R226 ;  /* 0x000000e26de27221 */ /* 0x010fc60000000000 */
[----:B------:R-:W4:Y:S01]  /*f750*/  LDL.LU R106, [R1+0x51c] ;  /* 0x00051c00016a7983 */ /* 0x000f220000300800 */
[----:B---3--:R-:W-:-:S03]  /*f760*/  FADD R227, R110, R227 ;  /* 0x000000e36ee37221 */ /* 0x008fc60000000000 */
        /* <DEDUP_REMOVED lines=15> */
[----:B------:R-:W-:-:S01]  /*f860*/  FADD R235, R118, R235 ;  /* 0x000000eb76eb7221 */ /* 0x000fc20000000000 */
[----:B------:R-:W-:Y:S02]  /*f870*/  FADD R122, R121, R122 ;  /* 0x0000007a797a7221 */ /* 0x000fe40000000000 */
[----:B------:R-:W3:Y:S01]  /*f880*/  LDL.LU R115, [R1+0x4f8] ;  /* 0x0004f80001737983 */ /* 0x000ee20000300800 */
[----:B------:R-:W-:-:S03]  /*f890*/  FADD R236, R119, R236 ;  /* 0x000000ec77ec7221 */ /* 0x000fc60000000000 */
[----:B------:R-:W3:Y:S01]  /*f8a0*/  LDL.LU R116, [R1+0x4f4] ;  /* 0x0004f40001747983 */ /* 0x000ee20000300800 */
[----:B------:R-:W-:-:S03]  /*f8b0*/  FADD R237, R120, R237 ;  /* 0x000000ed78ed7221 */ /* 0x000fc60000000000 */
[----:B------:R-:W3:Y:S01]  /*f8c0*/  LDL.LU R117, [R1+0x4f0] ;  /* 0x0004f00001757983 */ /* 0x000ee20000300800 */
[----:B------:R-:W-:-:S03]  /*f8d0*/  FADD R124, R123, R124 ;  /* 0x0000007c7b7c7221 */ /* 0x000fc60000000000 */
[----:B------:R-:W3:Y:S04]  /*f8e0*/  LDL.LU R118, [R1+0x4ec] ;  /* 0x0004ec0001767983 */ /* 0x000ee80000300800 */
[----:B------:R-:W3:Y:S01]  /*f8f0*/  LDL.LU R119, [R1+0x4e8] ;  /* 0x0004e80001777983 */ /* 0x000ee20000300800 */
[----:B------:R-:W-:-:S03]  /*f900*/  FADD R126, R125, R126 ;  /* 0x0000007e7d7e7221 */ /* 0x000fc60000000000 */
[----:B------:R-:W3:Y:S04]  /*f910*/  LDL.LU R120, [R1+0x4e4] ;  /* 0x0004e40001787983 */ /* 0x000ee80000300800 */
[----:B------:R-:W3:Y:S04]  /*f920*/  LDL.LU R121, [R1+0x4e0] ;  /* 0x0004e00001797983 */ /* 0x000ee80000300800 */
[----:B------:R0:W-:Y:S01]  /*f930*/  STL [R1+0x200], R122 ;  /* 0x0002007a01007387 */ /* 0x0001e20000100800 */
[----:B------:R-:W-:-:S01]  /*f940*/  FADD R150, R127, R150 ;  /* 0x000000967f967221 */ /* 0x000fc20000000000 */
[----:B------:R-:W-:Y:S01]  /*f950*/  FADD R146, R148, R146 ;  /* 0x0000009294927221 */ /* 0x000fe20000000000 */
[----:B------:R-:W-:-:S01]  /*f960*/  FADD R143, R144, R143 ;  /* 0x0000008f908f7221 */ /* 0x000fc20000000000 */
[----:B------:R-:W-:Y:S01]  /*f970*/  FADD R141, R142, R141 ;  /* 0x0000008d8e8d7221 */ /* 0x000fe20000000000 */
[----:B0-----:R-:W3:Y:S04]  /*f980*/  LDL.LU R122, [R1+0x4dc] ;  /* 0x0004dc00017a7983 */ /* 0x001ee80000300800 */
[----:B------:R-:W3:Y:S04]  /*f990*/  LDL.LU R123, [R1+0x4d8] ;  /* 0x0004d800017b7983 */ /* 0x000ee80000300800 */
[----:B------:R0:W-:Y:S01]  /*f9a0*/  STL [R1+0x204], R124 ;  /* 0x0002047c01007387 */ /* 0x0001e20000100800 */
[----:B------:R-:W-:-:S01]  /*f9b0*/  FADD R139, R140, R139 ;  /* 0x0000008b8c8b7221 */ /* 0x000fc20000000000 */
[----:B------:R-:W-:Y:S01]  /*f9c0*/  FADD R137, R138, R137 ;  /* 0x000000898a897221 */ /* 0x000fe20000000000 */
[----:B------:R-:W-:-:S01]  /*f9d0*/  FADD R135, R136, R135 ;  /* 0x0000008788877221 */ /* 0x000fc20000000000 */
[----:B0-----:R-:W3:Y:S04]  /*f9e0*/  LDL.LU R124, [R1+0x4d4] ;  /* 0x0004d400017c7983 */ /* 0x001ee80000300800 */
[----:B------:R-:W3:Y:S04]  /*f9f0*/  LDL.LU R125, [R1+0x4d0] ;  /* 0x0004d000017d7983 */ /* 0x000ee80000300800 */
[----:B------:R0:W-:Y:S01]  /*fa00*/  STL [R1+0x208], R126 ;  /* 0x0002087e01007387 */ /* 0x0001e20000100800 */
[----:B------:R-:W-:-:S01]  /*fa10*/  FADD R131, R133, R131 ;  /* 0x0000008385837221 */ /* 0x000fc20000000000 */
[----:B------:R-:W-:-:S02]  /*fa20*/  FADD R0, R129, R0 ;  /* 0x0000000081007221 */ /* 0x000fc40000000000 */
[----:B0-----:R-:W3:Y:S04]  /*fa30*/  LDL.LU R126, [R1+0x4cc] ;  /* 0x0004cc00017e7983 */ /* 0x001ee80000300800 */
[----:B------:R-:W3:Y:S04]  /*fa40*/  LDL.LU R127, [R1+0x4c8] ;  /* 0x0004c800017f7983 */ /* 0x000ee80000300800 */
[----:B------:R-:W-:Y:S04]  /*fa50*/  STL [R1+0x20c], R150 ;  /* 0x00020c9601007387 */ /* 0x000fe80000100800 */
[----:B------:R-:W-:Y:S04]  /*fa60*/  STL [R1+0x210], R146 ;  /* 0x0002109201007387 */ /* 0x000fe80000100800 */
[----:B------:R-:W-:Y:S04]  /*fa70*/  STL [R1+0x214], R143 ;  /* 0x0002148f01007387 */ /* 0x000fe80000100800 */
[----:B------:R-:W-:Y:S04]  /*fa80*/  STL [R1+0x218], R141 ;  /* 0x0002188d01007387 */ /* 0x000fe80000100800 */
[----:B------:R-:W-:Y:S04]  /*fa90*/  STL [R1+0x21c], R139 ;  /* 0x00021c8b01007387 */ /* 0x000fe80000100800 */
[----:B------:R-:W-:Y:S04]  /*faa0*/  STL [R1+0x220], R137 ;  /* 0x0002208901007387 */ /* 0x000fe80000100800 */
[----:B------:R-:W2:Y:S04]  /*fab0*/  LDL.LU R129, [R1+0x230] ;  /* 0x0002300001817983 */ /* 0x000ea80000300800 */
[----:B------:R-:W-:Y:S04]  /*fac0*/  STL [R1+0x224], R135 ;  /* 0x0002248701007387 */ /* 0x000fe80000100800 */
[----:B------:R0:W-:Y:S04]  /*fad0*/  STL [R1+0x228], R131 ;  /* 0x0002288301007387 */ /* 0x0001e80000100800 */
[----:B0-----:R-:W4:Y:S04]  /*fae0*/  LDL.LU R131, [R1+0x234] ;  /* 0x0002340001837983 */ /* 0x001f280000300800 */
[----:B------:R-:W3:Y:S04]  /*faf0*/  LDL.LU R133, [R1+0x238] ;  /* 0x0002380001857983 */ /* 0x000ee80000300800 */
[----:B------:R0:W-:Y:S04]  /*fb00*/  STL [R1+0x22c], R0 ;  /* 0x00022c0001007387 */ /* 0x0001e80000100800 */
        /* <DEDUP_REMOVED lines=13> */
[----:B0-----:R-:W3:Y:S01]  /*fbe0*/  LDL.LU R0, [R1+0x270] ;  /* 0x0002700001007983 */ /* 0x001ee20000300800 */
[----:B--2---:R-:W-:-:S03]  /*fbf0*/  FADD R129, R128, R129 ;  /* 0x0000008180817221 */ /* 0x004fc60000000000 */
[----:B------:R-:W2:Y:S04]  /*fc00*/  LDL.LU R128, [R1+0x4c4] ;  /* 0x0004c40001807983 */ /* 0x000ea80000300800 */
[----:B------:R0:W-:Y:S04]  /*fc10*/  STL [R1+0x230], R129 ;  /* 0x0002308101007387 */ /* 0x0001e80000100800 */
[----:B0-----:R-:W2:Y:S01]  /*fc20*/  LDL.LU R129, [R1+0x4c0] ;  /* 0x0004c00001817983 */ /* 0x001ea20000300800 */
[----:B----4-:R-:W-:-:S03]  /*fc30*/  FADD R131, R130, R131 ;  /* 0x0000008382837221 */ /* 0x010fc60000000000 */
[----:B------:R-:W4:Y:S01]  /*fc40*/  LDL.LU R130, [R1+0x4bc] ;  /* 0x0004bc0001827983 */ /* 0x000f220000300800 */
[----:B---3--:R-:W-:-:S03]  /*fc50*/  FADD R133, R132, R133 ;  /* 0x0000008584857221 */ /* 0x008fc60000000000 */
[----:B------:R0:W-:Y:S01]  /*fc60*/  STL [R1+0x234], R131 ;  /* 0x0002348301007387 */ /* 0x0001e20000100800 */
[----:B------:R-:W-:-:S03]  /*fc70*/  FADD R135, R134, R135 ;  /* 0x0000008786877221 */ /* 0x000fc60000000000 */
[----:B0-----:R-:W3:Y:S01]  /*fc80*/  LDL.LU R131, [R1+0x4b8] ;  /* 0x0004b80001837983 */ /* 0x001ee20000300800 */
[----:B------:R-:W-:-:S03]  /*fc90*/  FADD R150, R151, R150 ;  /* 0x0000009697967221 */ /* 0x000fc60000000000 */
[----:B------:R-:W3:Y:S01]  /*fca0*/  LDL.LU R132, [R1+0x4b4] ;  /* 0x0004b40001847983 */ /* 0x000ee20000300800 */
[----:B------:R-:W-:-:S03]  /*fcb0*/  FADD R148, R149, R148 ;  /* 0x0000009495947221 */ /* 0x000fc60000000000 */
[----:B------:R0:W-:Y:S01]  /*fcc0*/  STL [R1+0x238], R133 ;  /* 0x0002388501007387 */ /* 0x0001e20000100800 */
[----:B------:R-:W-:-:S01]  /*fcd0*/  FADD R146, R147, R146 ;  /* 0x0000009293927221 */ /* 0x000fc20000000000 */
[----:B------:R-:W-:Y:S02]  /*fce0*/  FADD R144, R145, R144 ;  /* 0x0000009091907221 */ /* 0x000fe40000000000 */
[----:B0-----:R-:W3:Y:S01]  /*fcf0*/  LDL.LU R133, [R1+0x4b0] ;  /* 0x0004b00001857983 */ /* 0x001ee20000300800 */
[----:B------:R-:W-:-:S03]  /*fd00*/  FADD R143, R24, R143 ;  /* 0x0000008f188f7221 */ /* 0x000fc60000000000 */
[----:B------:R-:W3:Y:S01]  /*fd10*/  LDL.LU R134, [R1+0x4ac] ;  /* 0x0004ac0001867983 */ /* 0x000ee20000300800 */
[----:B------:R-:W-:-:S03]  /*fd20*/  FADD R142, R25, R142 ;  /* 0x0000008e198e7221 */ /* 0x000fc60000000000 */
[----:B------:R0:W-:Y:S01]  /*fd30*/  STL [R1+0x23c], R135 ;  /* 0x00023c8701007387 */ /* 0x0001e20000100800 */
[----:B------:R-:W-:-:S01]  /*fd40*/  FADD R141, R26, R141 ;  /* 0x0000008d1a8d7221 */ /* 0x000fc20000000000 */
[----:B------:R-:W-:Y:S01]  /*fd50*/  FADD R140, R27, R140 ;  /* 0x0000008c1b8c7221 */ /* 0x000fe20000000000 */
[----:B------:R-:W-:-:S01]  /*fd60*/  FADD R139, R28, R139 ;  /* 0x0000008b1c8b7221 */ /* 0x000fc20000000000 */
[----:B0-----:R-:W3:Y:S01]  /*fd70*/  LDL.LU R135, [R1+0x4a8] ;  /* 0x0004a80001877983 */ /* 0x001ee20000300800 */
[----:B------:R-:W-:-:S03]  /*fd80*/  FADD R138, R29, R138 ;  /* 0x0000008a1d8a7221 */ /* 0x000fc60000000000 */
[----:B------:R0:W-:Y:S01]  /*fd90*/  STL [R1+0x240], R150 ;  /* 0x0002409601007387 */ /* 0x0001e20000100800 */
[----:B------:R-:W-:-:S03]  /*fda0*/  FADD R137, R30, R137 ;  /* 0x000000891e897221 */ /* 0x000fc60000000000 */
[----:B------:R1:W-:Y:S01]  /*fdb0*/  STL [R1+0x244], R148 ;  /* 0x0002449401007387 */ /* 0x0003e20000100800 */
[----:B------:R-:W-:-:S03]  /*fdc0*/  FADD R136, R31, R136 ;  /* 0x000000881f887221 */ /* 0x000fc60000000000 */
[----:B------:R1:W-:Y:S01]  /*fdd0*/  STL [R1+0x248], R146 ;  /* 0x0002489201007387 */ /* 0x0003e20000100800 */
[----:B------:R-:W-:-:S03]  /*fde0*/  FADD R0, R32, R0 ;  /* 0x0000000020007221 */ /* 0x000fc60000000000 */
[----:B------:R1:W-:Y:S04]  /*fdf0*/  STL [R1+0x24c], R144 ;  /* 0x00024c9001007387 */ /* 0x0003e80000100800 */
[----:B------:R1:W-:Y:S04]  /*fe00*/  STL [R1+0x250], R143 ;  /* 0x0002508f01007387 */ /* 0x0003e80000100800 */
[----:B------:R1:W-:Y:S04]  /*fe10*/  STL [R1+0x254], R142 ;  /* 0x0002548e01007387 */ /* 0x0003e80000100800 */
[----:B------:R1:W-:Y:S04]  /*fe20*/  STL [R1+0x258], R141 ;  /* 0x0002588d01007387 */ /* 0x0003e80000100800 */
[----:B------:R1:W-:Y:S04]  /*fe30*/  STL [R1+0x25c], R140 ;  /* 0x00025c8c01007387 */ /* 0x0003e80000100800 */
[----:B------:R1:W-:Y:S04]  /*fe40*/  STL [R1+0x260], R139 ;  /* 0x0002608b01007387 */ /* 0x0003e80000100800 */
[----:B------:R1:W-:Y:S04]  /*fe50*/  STL [R1+0x264], R138 ;  /* 0x0002648a01007387 */ /* 0x0003e80000100800 */
[----:B------:R-:W2:Y:S04]  /*fe60*/  LDL.LU R151, [R1+0x274] ;  /* 0x0002740001977983 */ /* 0x000ea80000300800 */
[----:B------:R1:W-:Y:S04]  /*fe70*/  STL [R1+0x268], R137 ;  /* 0x0002688901007387 */ /* 0x0003e80000100800 */
[----:B0-----:R-:W4:Y:S04]  /*fe80*/  LDL.LU R150, [R1+0x278] ;  /* 0x0002780001967983 */ /* 0x001f280000300800 */
[----:B------:R0:W-:Y:S04]  /*fe90*/  STL [R1+0x26c], R136 ;  /* 0x00026c8801007387 */ /* 0x0001e80000100800 */
[----:B------:R-:W3:Y:S04]  /*fea0*/  LDL.LU R149, [R1+0x27c] ;  /* 0x00027c0001957983 */ /* 0x000ee80000300800 */
[----:B------:R0:W-:Y:S04]  /*feb0*/  STL [R1+0x270], R0 ;  /* 0x0002700001007387 */ /* 0x0001e80000100800 */
[----:B-1----:R-:W3:Y:S04]  /*fec0*/  LDL.LU R148, [R1+0x280] ;  /* 0x0002800001947983 */ /* 0x002ee80000300800 */
        /* <DEDUP_REMOVED lines=11> */
[----:B0-----:R-:W3:Y:S04]  /*ff80*/  LDL.LU R136, [R1+0x2b0] ;  /* 0x0002b00001887983 */ /* 0x001ee80000300800 */
[----:B------:R-:W3:Y:S01]  /*ff90*/  LDL.LU R0, [R1+0x2b4] ;  /* 0x0002b40001007983 */ /* 0x000ee20000300800 */
[----:B--2---:R-:W-:-:S05]  /*ffa0*/  FADD R151, R33, R151 ;  /* 0x0000009721977221 */ /* 0x004fca0000000000 */
[----:B------:R0:W-:Y:S01]  /*ffb0*/  STL [R1+0x274], R151 ;  /* 0x0002749701007387 */ /* 0x0001e20000100800 */
[----:B----4-:R-:W-:-:S05]  /*ffc0*/  FADD R150, R34, R150 ;  /* 0x0000009622967221 */ /* 0x010fca0000000000 */
[----:B------:R1:W-:Y:S01]  /*ffd0*/  STL [R1+0x278], R150 ;  /* 0x0002789601007387 */ /* 0x0003e20000100800 */
[----:B---3--:R-:W-:-:S05]  /*ffe0*/  FADD R149, R35, R149 ;  /* 0x0000009523957221 */ /* 0x008fca0000000000 */
[----:B------:R2:W-:Y:S01]  /*fff0*/  STL [R1+0x27c], R149 ;  /* 0x00027c9501007387 */ /* 0x0005e20000100800 */
[----:B------:R-:W-:-:S01]  /*10000*/  FADD R148, R36, R148 ;  /* 0x0000009424947221 */ /* 0x000fc20000000000 */
[----:B------:R-:W-:-:S04]  /*10010*/  FADD R147, R37, R147 ;  /* 0x0000009325937221 */ /* 0x000fc80000000000 */
[----:B------:R3:W-:Y:S01]  /*10020*/  STL [R1+0x280], R148 ;  /* 0x0002809401007387 */ /* 0x0007e20000100800 */
[----:B------:R-:W-:-:S03]  /*10030*/  FADD R146, R38, R146 ;  /* 0x0000009226927221 */ /* 0x000fc60000000000 */
        /* <DEDUP_REMOVED lines=20> */
[----:B0-----:R-:W4:Y:S01]  /*10180*/  LDL.LU R151, [R1+0x2b8] ;  /* 0x0002b80001977983 */ /* 0x001f220000300800 */
[----:B------:R-:W-:-:S03]  /*10190*/  FADD R0, R49, R0 ;  /* 0x0000000031007221 */ /* 0x000fc60000000000 */
[----:B------:R0:W-:Y:S04]  /*101a0*/  STL [R1+0x2ac], R137 ;  /* 0x0002ac8901007387 */ /* 0x0001e80000100800 */
[----:B-1----:R-:W4:Y:S04]  /*101b0*/  LDL.LU R150, [R1+0x2bc] ;  /* 0x0002bc0001967983 */ /* 0x002f280000300800 */
[----:B------:R1:W-:Y:S04]  /*101c0*/  STL [R1+0x2b0], R136 ;  /* 0x0002b08801007387 */ /* 0x0003e80000100800 */
[----:B--2---:R-:W2:Y:S04]  /*101d0*/  LDL.LU R149, [R1+0x2c0] ;  /* 0x0002c00001957983 */ /* 0x004ea80000300800 */
[----:B------:R1:W-:Y:S04]  /*101e0*/  STL [R1+0x2b4], R0 ;  /* 0x0002b40001007387 */ /* 0x0003e80000100800 */
[----:B---3--:R-:W3:Y:S04]  /*101f0*/  LDL.LU R148, [R1+0x2c4] ;  /* 0x0002c40001947983 */ /* 0x008ee80000300800 */
[----:B----4-:R-:W4:Y:S04]  /*10200*/  LDL.LU R147, [R1+0x2c8] ;  /* 0x0002c80001937983 */ /* 0x010f280000300800 */
[----:B------:R-:W4:Y:S04]  /*10210*/  LDL.LU R146, [R1+0x2cc] ;  /* 0x0002cc0001927983 */ /* 0x000f280000300800 */
        /* <DEDUP_REMOVED lines=8> */
[----:B0-----:R-:W4:Y:S04]  /*102a0*/  LDL.LU R137, [R1+0x2f0] ;  /* 0x0002f00001897983 */ /* 0x001f280000300800 */
[----:B-1----:R-:W4:Y:S04]  /*102b0*/  LDL.LU R136, [R1+0x2f4] ;  /* 0x0002f40001887983 */ /* 0x002f280000300800 */
[----:B------:R-:W4:Y:S01]  /*102c0*/  LDL.LU R0, [R1+0x2f8] ;  /* 0x0002f80001007983 */ /* 0x000f220000300800 */
[----:B------:R-:W-:-:S01]  /*102d0*/  FADD R151, R50, R151 ;  /* 0x0000009732977221 */ /* 0x000fc20000000000 */
[----:B------:R-:W-:-:S04]  /*102e0*/  FADD R150, R51, R150 ;  /* 0x0000009633967221 */ /* 0x000fc80000000000 */
[----:B------:R0:W-:Y:S01]  /*102f0*/  STL [R1+0x2b8], R151 ;  /* 0x0002b89701007387 */ /* 0x0001e20000100800 */
[----:B--2---:R-:W-:-:S03]  /*10300*/  FADD R149, R52, R149 ;  /* 0x0000009534957221 */ /* 0x004fc60000000000 */
[----:B------:R1:W-:Y:S01]  /*10310*/  STL [R1+0x2bc], R150 ;  /* 0x0002bc9601007387 */ /* 0x0003e20000100800 */
[----:B---3--:R-:W-:-:S03]  /*10320*/  FADD R148, R53, R148 ;  /* 0x0000009435947221 */ /* 0x008fc60000000000 */
[----:B------:R2:W-:Y:S01]  /*10330*/  STL [R1+0x2c0], R149 ;  /* 0x0002c09501007387 */ /* 0x0005e20000100800 */
[----:B----4-:R-:W-:-:S03]  /*10340*/  FADD R147, R54, R147 ;  /* 0x0000009336937221 */ /* 0x010fc60000000000 */
        /* <DEDUP_REMOVED lines=198> */
[----:B------:R-:W-:Y:S01]  /*10fb0*/  STL [R1+0x3c8], R151 ;  /* 0x0003c89701007387 */ /* 0x000fe20000100800 */
[----:B--2---:R-:W-:-:S03]  /*10fc0*/  FADD R149, R120, R149 ;  /* 0x0000009578957221 */ /* 0x004fc60000000000 */
[----:B------:R-:W-:Y:S01]  /*10fd0*/  STL [R1+0x3cc], R150 ;  /* 0x0003cc9601007387 */ /* 0x000fe20000100800 */
[----:B---3--:R-:W-:-:S03]  /*10fe0*/  FADD R148, R121, R148 ;  /* 0x0000009479947221 */ /* 0x008fc60000000000 */
[----:B------:R-:W-:Y:S01]  /*10ff0*/  STL [R1+0x3d0], R149 ;  /* 0x0003d09501007387 */ /* 0x000fe20000100800 */
[----:B----4-:R-:W-:-:S03]  /*11000*/  FADD R147, R122, R147 ;  /* 0x000000937a937221 */ /* 0x010fc60000000000 */
[----:B------:R-:W-:Y:S01]  /*11010*/  STL [R1+0x3d4], R148 ;  /* 0x0003d49401007387 */ /* 0x000fe20000100800 */
[----:B------:R-:W-:-:S03]  /*11020*/  FADD R146, R123, R146 ;  /* 0x000000927b927221 */ /* 0x000fc60000000000 */
        /* <DEDUP_REMOVED lines=17> */
[----:B------:R-:W-:-:S01]  /*11140*/  FADD R137, R132, R137 ;  /* 0x0000008984897221 */ /* 0x000fc20000000000 */
[----:B------:R-:W-:Y:S02]  /*11150*/  FADD R136, R133, R136 ;  /* 0x0000008885887221 */ /* 0x000fe40000000000 */
[----:B------:R-:W-:Y:S04]  /*11160*/  STL [R1+0x3fc], R138 ;  /* 0x0003fc8a01007387 */ /* 0x000fe80000100800 */
[----:B------:R0:W-:Y:S04]  /*11170*/  STL [R1+0x404], R136 ;  /* 0x0004048801007387 */ /* 0x0001e80000100800 */
[----:B------:R1:W-:Y:S04]  /*11180*/  STL [R1+0x400], R137 ;  /* 0x0004008901007387 */ /* 0x0003e80000100800 */
[----:B0-----:R-:W2:Y:S01]  /*11190*/  LDL.LU R136, [R1+0x40c] ;  /* 0x00040c0001887983 */ /* 0x001ea20000300800 */
[----:B------:R-:W-:-:S03]  /*111a0*/  FADD R0, R134, R0 ;  /* 0x0000000086007221 */ /* 0x000fc60000000000 */
[----:B-1----:R-:W3:Y:S04]  /*111b0*/  LDL.LU R137, [R1+0x410] ;  /* 0x0004100001897983 */ /* 0x002ee80000300800 */
[----:B------:R-:W4:Y:S04]  /*111c0*/  LDL.LU R138, [R1+0x414] ;  /* 0x00041400018a7983 */ /* 0x000f280000300800 */
[----:B------:R0:W-:Y:S04]  /*111d0*/  STL [R1+0x408], R0 ;  /* 0x0004080001007387 */ /* 0x0001e80000100800 */
        /* <DEDUP_REMOVED lines=13> */
[----:B0-----:R-:W4:Y:S01]  /*112b0*/  LDL.LU R0, [R1+0x44c] ;  /* 0x00044c0001007983 */ /* 0x001f220000300800 */
[----:B--2---:R-:W-:-:S05]  /*112c0*/  FADD R136, R135, R136 ;  /* 0x0000008887887221 */ /* 0x004fca0000000000 */
[----:B------:R0:W-:Y:S04]  /*112d0*/  STL [R1+0x40c], R136 ;  /* 0x00040c8801007387 */ /* 0x0001e80000100800 */
[----:B0-----:R-:W3:Y:S02]  /*112e0*/  LDL.LU R136, [R1+0x4a4] ;  /* 0x0004a40001887983 */ /* 0x001ee40000300800 */
[----:B---3--:R-:W-:-:S05]  /*112f0*/  FADD R137, R136, R137 ;  /* 0x0000008988897221 */ /* 0x008fca0000000000 */
[----:B------:R0:W-:Y:S04]  /*11300*/  STL [R1+0x410], R137 ;  /* 0x0004108901007387 */ /* 0x0001e80000100800 */
[----:B0-----:R-:W4:Y:S02]  /*11310*/  LDL.LU R137, [R1+0x4a0] ;  /* 0x0004a00001897983 */ /* 0x001f240000300800 */
[----:B----4-:R-:W-:-:S05]  /*11320*/  FADD R138, R137, R138 ;  /* 0x0000008a898a7221 */ /* 0x010fca0000000000 */
[----:B------:R0:W-:Y:S04]  /*11330*/  STL [R1+0x414], R138 ;  /* 0x0004148a01007387 */ /* 0x0001e80000100800 */
[----:B0-----:R-:W2:Y:S02]  /*11340*/  LDL.LU R138, [R1+0x49c] ;  /* 0x00049c00018a7983 */ /* 0x001ea40000300800 */
[----:B--2---:R-:W-:-:S05]  /*11350*/  FADD R139, R138, R139 ;  /* 0x0000008b8a8b7221 */ /* 0x004fca0000000000 */
        /* <DEDUP_REMOVED lines=37> */
[----:B0-----:R-:W2:Y:S01]  /*115b0*/  LDL.LU R151, [R1+0x468] ;  /* 0x0004680001977983 */ /* 0x001ea20000300800 */
[----:B------:R-:W-:Y:S01]  /*115c0*/  UMOV UR6, URZ ;  /* 0x0000003f00067c82 */ /* 0x000fe20008000000 */
[----:B--2---:R-:W-:-:S05]  /*115d0*/  FADD R0, R0, R151 ;  /* 0x0000009700007221 */ /* 0x004fca0000000000 */
[----:B------:R0:W-:Y:S02]  /*115e0*/  STL [R1+0x44c], R0 ;  /* 0x00044c0001007387 */ /* 0x0001e40000100800 */
.L_x_24:
[----:B------:R-:W-:Y:S05]  /*115f0*/  @!P1 BRA `(.L_x_25) ;  /* 0x0000000000049947 */ /* 0x000fea0003800000 */
[----:B------:R-:W-:Y:S01]  /*11600*/  BPT.TRAP 0x1 ;  /* 0x000000040000795c */ /* 0x000fe20000300000 */
.L_x_25:
[----:B------:R-:W-:Y:S02]  /*11610*/  UISETP.GT.U32.AND UP0, UPT, UR13, 0x1, UPT ;  /* 0x000000010d00788c */ /* 0x000fe4000bf04070 */
[----:B------:R-:W-:-:S04]  /*11620*/  ULEA UR8, UR25, UR12, 0x3 ;  /* 0x0000000c19087291 */ /* 0x000fc8000f8e183f */
[----:B------:R-:W-:Y:S01]  /*11630*/  UIADD3 UR8, UR8, 0x28, URZ ;  /* 0x0000002808087890 */ /* 0x000fe2000fffe03f */
[----:B------:R-:W-:-:S03]  /*11640*/  PLOP3.LUT P0, PT, PT, PT, UP0, 0x80, 0x0 ;  /* 0x000000000000781c */ /* 0x000fc60003f0f008 */
[----:B------:R-:W-:-:S09]  /*11650*/  UPRMT UR8, URZ, 0x654, UR8 ;  /* 0x000006543f087896 */ /* 0x000fd20008000008 */
[----:B------:R-:W-:Y:S01]  /*11660*/  SYNCS.ARRIVE.TRANS64.RED.A1T0 RZ, [UR8], RZ ;  /* 0x000000ffffff79a7 */ /* 0x000fe20008100408 */
[----:B------:R-:W-:Y:S05]  /*11670*/  @P0 BRA `(.L_x_26) ;  /* 0x0000000000040947 */ /* 0x000fea0003800000 */
[----:B------:R-:W-:Y:S01]  /*11680*/  BPT.TRAP 0x1 ;  /* 0x000000040000795c */ /* 0x000fe20000300000 */
.L_x_26:
[----:B------:R-:W-:Y:S02]  /*11690*/  UISETP.GT.AND UP2, UPT, UR26, 0x1, UPT ;  /* 0x000000011a00788c */ /* 0x000fe4000bf44270 */
[----:B------:R-:W-:Y:S02]  /*116a0*/  UIADD3 UR23, UR23, 0x1, URZ ;  /* 0x0000000117177890 */ /* 0x000fe4000fffe03f */
[----:B------:R-:W-:Y:S02]  /*116b0*/  UIADD3 UR25, UR25, 0x1, URZ ;  /* 0x0000000119197890 */ /* 0x000fe4000fffe03f */
[----:B------:R-:W-:Y:S01]  /*116c0*/  PLOP3.LUT P0, PT, PT, PT, UP2, 0x80, 0x0 ;  /* 0x000000000000781c */ /* 0x000fe20003f0f028 */
[----:B------:R-:W-:Y:S02]  /*116d0*/  UISETP.NE.AND UP0, UPT, UR23, 0x5, UPT ;  /* 0x000000051700788c */ /* 0x000fe4000bf05270 */
[----:B------:R-:W-:Y:S02]  /*116e0*/  UIADD3 UR16, UR26, -0x1, URZ ;  /* 0xffffffff1a107890 */ /* 0x000fe4000fffe03f */
[----:B------:R-:W-:-:S02]  /*116f0*/  USEL UR8, URZ, 0x1, UP0 ;  /* 0x000000013f087887 */ /* 0x000fc40008000000 */
[----:B------:R-:W-:Y:S02]  /*11700*/  UISETP.NE.AND UP1, UPT, UR25, 0x5, UPT ;  /* 0x000000051900788c */ /* 0x000fe4000bf25270 */
[----:B------:R-:W-:Y:S02]  /*11710*/  ULOP3.LUT UR24, UR24, UR8, URZ, 0x3c, !UPT ;  /* 0x0000000818187292 */ /* 0x000fe4000f8e3c3f */
[----:B------:R-:W-:Y:S02]  /*11720*/  USEL UR23, UR23, URZ, UP0 ;  /* 0x0000003f17177287 */ /* 0x000fe40008000000 */
[----:B------:R-:W-:Y:S01]  /*11730*/  USEL UR25, UR25, URZ, UP1 ;  /* 0x0000003f19197287 */ /* 0x000fe20008800000 */
[----:B------:R-:W-:Y:S01]  /*11740*/  UMOV UR8, 0x1 ;  /* 0x0000000100087882 */ /* 0x000fe20000000000 */
[----:B------:R-:W-:Y:S01]  /*11750*/  UMOV UR26, UR16 ;  /* 0x00000010001a7c82 */ /* 0x000fe20008000000 */
[----:B------:R-:W-:Y:S09]  /*11760*/  @P0 BRA `(.L_x_27) ;  /* 0xffffff7400840947 */ /* 0x000ff2000383ffff */
.L_x_19:
[----:B------:R-:W-:-:S04]  /*11770*/  UISETP.NE.AND UP0, UPT, UR6, URZ, UPT ;  /* 0x0000003f0600728c */ /* 0x000fc8000bf05270 */
[----:B------:R-:W-:-:S06]  /*11780*/  USEL UR6, URZ, 0x1, !UP0 ;  /* 0x000000013f067887 */ /* 0x000fcc000c000000 */
[----:B------:R-:W-:-:S13]  /*11790*/  ISETP.NE.AND P0, PT, RZ, UR6, PT ;  /* 0x00000006ff007c0c */ /* 0x000fda000bf05270 */
[----:B------:R-:W-:Y:S05]  /*117a0*/  @!P0 BRA `(.L_x_28) ;  /* 0x0000003800188947 */ /* 0x000fea0003800000 */
[----:B------:R1:W-:Y:S04]  /*117b0*/  STL [R1+0x620], R41 ;  /* 0x0006202901007387 */ /* 0x0003e80000100800 */
[----:B-1----:R-:W3:Y:S04]  /*117c0*/  LDL.LU R41, [R1] ;  /* 0x0000000001297983 */ /* 0x002ee80000300800 */
[----:B------:R1:W-:Y:S04]  /*117d0*/  STL [R1+0x61c], R42 ;  /* 0x00061c2a01007387 */ /* 0x0003e80000100800 */
[----:B-1----:R-:W4:Y:S04]  /*117e0*/  LDL.LU R42, [R1+0x4] ;  /* 0x00000400012a7983 */ /* 0x002f280000300800 */
[----:B------:R1:W-:Y:S04]  /*117f0*/  STL [R1+0x618], R43 ;  /* 0x0006182b01007387 */ /* 0x0003e80000100800 */
[----:B-1----:R-:W2:Y:S04]  /*11800*/  LDL.LU R43, [R1+0x8] ;  /* 0x00000800012b7983 */ /* 0x002ea80000300800 */
        /* <DEDUP_REMOVED lines=146> */
[----:B0-----:R-:W2:Y:S04]  /*12130*/  LDL.LU R0, [R1+0x204] ;  /* 0x0002040001007983 */ /* 0x001ea80000300800 */
[----:B------:R0:W-:Y:S04]  /*12140*/  STL [R1+0x4f0], R117 ;  /* 0x0004f07501007387 */ /* 0x0001e80000100800 */
        /* <DEDUP_REMOVED lines=68> */
[----:B0-----:R-:W2:Y:S01]  /*12590*/  LDL.LU R151, [R1+0x130] ;  /* 0x0001300001977983 */ /* 0x001ea20000300800 */
[----:B---3-5:R-:W-:Y:S01]  /*125a0*/  FADD R2, R41, R2 ;  /* 0x0000000229027221 */ /* 0x028fe20000000000 */
[----:B----4-:R-:W-:Y:S01]  /*125b0*/  FADD R3, R42, R3 ;  /* 0x000000032a037221 */ /* 0x010fe20000000000 */
[----:B--2---:R-:W-:Y:S01]  /*125c0*/  FADD R4, R43, R4 ;  /* 0x000000042b047221 */ /* 0x004fe20000000000 */
[----:B------:R-:W2:Y:S01]  /*125d0*/  LDL.LU R41, [R1+0x620] ;  /* 0x0006200001297983 */ /* 0x000ea20000300800 */
[----:B------:R-:W-:Y:S01]  /*125e0*/  FADD R5, R44, R5 ;  /* 0x000000052c057221 */ /* 0x000fe20000000000 */
[----:B------:R-:W-:-:S02]  /*125f0*/  FADD R6, R45, R6 ;  /* 0x000000062d067221 */ /* 0x000fc40000000000 */
[----:B------:R-:W3:Y:S01]  /*12600*/  LDL.LU R42, [R1+0x61c] ;  /* 0x00061c00012a7983 */ /* 0x000ee20000300800 */
[----:B------:R-:W-:-:S03]  /*12610*/  FADD R7, R46, R7 ;  /* 0x000000072e077221 */ /* 0x000fc60000000000 */
[----:B------:R-:W4:Y:S01]  /*12620*/  LDL.LU R43, [R1+0x618] ;  /* 0x00061800012b7983 */ /* 0x000f220000300800 */
[----:B------:R-:W-:-:S03]  /*12630*/  FADD R8, R47, R8 ;  /* 0x000000082f087221 */ /* 0x000fc60000000000 */
[----:B------:R-:W2:Y:S01]  /*12640*/  LDL.LU R44, [R1+0x614] ;  /* 0x00061400012c7983 */ /* 0x000ea20000300800 */
[----:B------:R-:W-:-:S03]  /*12650*/  FADD R9, R48, R9 ;  /* 0x0000000930097221 */ /* 0x000fc60000000000 */
        /* <DEDUP_REMOVED lines=133> */
[----:B------:R-:W-:Y:S01]  /*12eb0*/  FADD R204, R115, R204 ;  /* 0x000000cc73cc7221 */ /* 0x000fe20000000000 */
[----:B------:R-:W-:Y:S02]  /*12ec0*/  FADD R118, R119, R118 ;  /* 0x0000007677767221 */ /* 0x000fe40000000000 */
[----:B------:R-:W2:Y:S01]  /*12ed0*/  LDL.LU R112, [R1+0x504] ;  /* 0x0005040001707983 */ /* 0x000ea20000300800 */
[----:B------:R-:W-:-:S03]  /*12ee0*/  FADD R205, R116, R205 ;  /* 0x000000cd74cd7221 */ /* 0x000fc60000000000 */
[----:B------:R-:W2:Y:S01]  /*12ef0*/  LDL.LU R113, [R1+0x500] ;  /* 0x0005000001717983 */ /* 0x000ea20000300800 */
[----:B------:R-:W-:-:S03]  /*12f00*/  FADD R0, R117, R0 ;  /* 0x0000000075007221 */ /* 0x000fc60000000000 */
[----:B------:R-:W2:Y:S01]  /*12f10*/  LDL.LU R114, [R1+0x4fc] ;  /* 0x0004fc0001727983 */ /* 0x000ea20000300800 */
[----:B------:R-:W-:-:S03]  /*12f20*/  FADD R208, R149, R208 ;  /* 0x000000d095d07221 */ /* 0x000fc60000000000 */
[----:B------:R-:W2:Y:S04]  /*12f30*/  LDL.LU R115, [R1+0x4f8] ;  /* 0x0004f80001737983 */ /* 0x000ea80000300800 */
[----:B------:R-:W2:Y:S01]  /*12f40*/  LDL.LU R116, [R1+0x4f4] ;  /* 0x0004f40001747983 */ /* 0x000ea20000300800 */
[----:B------:R-:W-:Y:S01]  /*12f50*/  FADD R207, R150, R207 ;  /* 0x000000cf96cf7221 */ /* 0x000fe20000000000 */
[----:B------:R-:W-:Y:S01]  /*12f60*/  FADD R206, R151, R206 ;  /* 0x000000ce97ce7221 */ /* 0x000fe20000000000 */
[----:B------:R-:W-:Y:S01]  /*12f70*/  FADD R237, R120, R237 ;  /* 0x000000ed78ed7221 */ /* 0x000fe20000000000 */
[----:B------:R-:W3:Y:S01]  /*12f80*/  LDL.LU R117, [R1+0x1b8] ;  /* 0x0001b80001757983 */ /* 0x000ee20000300800 */
[----:B------:R-:W-:Y:S01]  /*12f90*/  FADD R236, R121, R236 ;  /* 0x000000ec79ec7221 */ /* 0x000fe20000000000 */
[----:B------:R-:W-:Y:S01]  /*12fa0*/  FADD R235, R122, R235 ;  /* 0x000000eb7aeb7221 */ /* 0x000fe20000000000 */
[----:B------:R-:W-:Y:S01]  /*12fb0*/  FADD R234, R123, R234 ;  /* 0x000000ea7bea7221 */ /* 0x000fe20000000000 */
[----:B------:R-:W3:Y:S01]  /*12fc0*/  LDL.LU R149, [R1+0x208] ;  /* 0x0002080001957983 */ /* 0x000ee20000300800 */
[----:B------:R-:W-:Y:S01]  /*12fd0*/  FADD R233, R124, R233 ;  /* 0x000000e97ce97221 */ /* 0x000fe20000000000 */
[----:B------:R-:W-:Y:S01]  /*12fe0*/  FADD R232, R125, R232 ;  /* 0x000000e87de87221 */ /* 0x000fe20000000000 */
[----:B------:R-:W-:Y:S01]  /*12ff0*/  FADD R231, R126, R231 ;  /* 0x000000e77ee77221 */ /* 0x000fe20000000000 */
[----:B------:R0:W-:Y:S01]  /*13000*/  STL [R1+0x200], R118 ;  /* 0x0002007601007387 */ /* 0x0001e20000100800 */
[----:B------:R-:W-:Y:S01]  /*13010*/  FADD R230, R127, R230 ;  /* 0x000000e67fe67221 */ /* 0x000fe20000000000 */
        /* <DEDUP_REMOVED lines=8> */
[----:B0-----:R-:W4:Y:S01]  /*130a0*/  LDL.LU R118, [R1+0x1bc] ;  /* 0x0001bc0001767983 */ /* 0x001f220000300800 */
[----:B------:R-:W-:Y:S01]  /*130b0*/  FADD R215, R142, R215 ;  /* 0x000000d78ed77221 */ /* 0x000fe20000000000 */
[----:B------:R-:W-:Y:S01]  /*130c0*/  FADD R224, R133, R224 ;  /* 0x000000e085e07221 */ /* 0x000fe20000000000 */
[----:B------:R-:W-:Y:S01]  /*130d0*/  FADD R214, R143, R214 ;  /* 0x000000d68fd67221 */ /* 0x000fe20000000000 */
[----:B------:R0:W-:Y:S01]  /*130e0*/  STL [R1+0x204], R0 ;  /* 0x0002040001007387 */ /* 0x0001e20000100800 */
[----:B------:R-:W-:Y:S01]  /*130f0*/  FADD R223, R134, R223 ;  /* 0x000000df86df7221 */ /* 0x000fe20000000000 */
[----:B------:R-:W-:Y:S01]  /*13100*/  FADD R213, R144, R213 ;  /* 0x000000d590d57221 */ /* 0x000fe20000000000 */
[----:B------:R-:W-:Y:S01]  /*13110*/  FADD R222, R135, R222 ;  /* 0x000000de87de7221 */ /* 0x000fe20000000000 */
[----:B------:R-:W4:Y:S01]  /*13120*/  LDL.LU R150, [R1+0x20c] ;  /* 0x00020c0001967983 */ /* 0x000f220000300800 */
[----:B------:R-:W-:Y:S01]  /*13130*/  FADD R212, R145, R212 ;  /* 0x000000d491d47221 */ /* 0x000fe20000000000 */
[----:B------:R-:W-:Y:S01]  /*13140*/  FADD R221, R136, R221 ;  /* 0x000000dd88dd7221 */ /* 0x000fe20000000000 */
[----:B------:R-:W-:Y:S01]  /*13150*/  FADD R211, R146, R211 ;  /* 0x000000d392d37221 */ /* 0x000fe20000000000 */
[----:B------:R-:W2:Y:S01]  /*13160*/  LDL.LU R119, [R1+0x1c0] ;  /* 0x0001c00001777983 */ /* 0x000ea20000300800 */
[----:B------:R-:W-:Y:S01]  /*13170*/  FADD R220, R137, R220 ;  /* 0x000000dc89dc7221 */ /* 0x000fe20000000000 */
[----:B------:R-:W-:Y:S01]  /*13180*/  FADD R210, R147, R210 ;  /* 0x000000d293d27221 */ /* 0x000fe20000000000 */
[----:B------:R-:W-:Y:S01]  /*13190*/  FADD R219, R138, R219 ;  /* 0x000000db8adb7221 */ /* 0x000fe20000000000 */
[----:B------:R-:W2:Y:S01]  /*131a0*/  LDL.LU R151, [R1+0x210] ;  /* 0x0002100001977983 */ /* 0x000ea20000300800 */
[----:B------:R-:W-:-:S03]  /*131b0*/  FADD R209, R148, R209 ;  /* 0x000000d194d17221 */ /* 0x000fc60000000000 */
[----:B------:R-:W2:Y:S04]  /*131c0*/  LDL.LU R120, [R1+0x1c4] ;  /* 0x0001c40001787983 */ /* 0x000ea80000300800 */
[----:B0-----:R-:W2:Y:S04]  /*131d0*/  LDL.LU R0, [R1+0x214] ;  /* 0x0002140001007983 */ /* 0x001ea80000300800 */
        /* <DEDUP_REMOVED lines=28> */
[----:B---3--:R-:W-:-:S03]  /*133a0*/  FADD R149, R117, R149 ;  /* 0x0000009575957221 */ /* 0x008fc60000000000 */
[----:B------:R-:W3:Y:S04]  /*133b0*/  LDL.LU R117, [R1+0x4f0] ;  /* 0x0004f00001757983 */ /* 0x000ee80000300800 */
[----:B------:R0:W-:Y:S04]  /*133c0*/  STL [R1+0x208], R149 ;  /* 0x0002089501007387 */ /* 0x0001e80000100800 */
[----:B0-----:R-:W3:Y:S01]  /*133d0*/  LDL.LU R149, [R1+0x250] ;  /* 0x0002500001957983 */ /* 0x001ee20000300800 */
[----:B----4-:R-:W-:-:S03]  /*133e0*/  FADD R150, R118, R150 ;  /* 0x0000009676967221 */ /* 0x010fc60000000000 */
[----:B------:R-:W4:Y:S04]  /*133f0*/  LDL.LU R118, [R1+0x4ec] ;  /* 0x0004ec0001767983 */ /* 0x000f280000300800 */
[----:B------:R0:W-:Y:S01]  /*13400*/  STL [R1+0x20c], R150 ;  /* 0x00020c9601007387 */ /* 0x0001e20000100800 */
[----:B--2---:R-:W-:-:S03]  /*13410*/  FADD R151, R119, R151 ;  /* 0x0000009777977221 */ /* 0x004fc60000000000 */
[----:B0-----:R-:W2:Y:S04]  /*13420*/  LDL.LU R150, [R1+0x254] ;  /* 0x0002540001967983 */ /* 0x001ea80000300800 */
[----:B------:R-:W4:Y:S04]  /*13430*/  LDL.LU R119, [R1+0x4e8] ;  /* 0x0004e80001777983 */ /* 0x000f280000300800 */
[----:B------:R0:W-:Y:S04]  /*13440*/  STL [R1+0x210], R151 ;  /* 0x0002109701007387 */ /* 0x0001e80000100800 */
[----:B0-----:R-:W4:Y:S01]  /*13450*/  LDL.LU R151, [R1+0x258] ;  /* 0x0002580001977983 */ /* 0x001f220000300800 */
[----:B------:R-:W-:Y:S01]  /*13460*/  FADD R0, R120, R0 ;  /* 0x0000000078007221 */ /* 0x000fe20000000000 */
[----:B------:R-:W-:-:S02]  /*13470*/  FADD R122, R121, R122 ;  /* 0x0000007a797a7221 */ /* 0x000fc40000000000 */
[----:B------:R-:W4:Y:S01]  /*13480*/  LDL.LU R120, [R1+0x4e4] ;  /* 0x0004e40001787983 */ /* 0x000f220000300800 */
[----:B------:R-:W-:-:S03]  /*13490*/  FADD R124, R123, R124 ;  /* 0x0000007c7b7c7221 */ /* 0x000fc60000000000 */
[----:B------:R0:W-:Y:S01]  /*134a0*/  STL [R1+0x214], R0 ;  /* 0x0002140001007387 */ /* 0x0001e20000100800 */
[----:B------:R-:W-:-:S03]  /*134b0*/  FADD R126, R125, R126 ;  /* 0x0000007e7d7e7221 */ /* 0x000fc60000000000 */
[----:B0-----:R-:W4:Y:S04]  /*134c0*/  LDL.LU R0, [R1+0x25c] ;  /* 0x00025c0001007983 */ /* 0x001f280000300800 */
[----:B------:R-:W4:Y:S04]  /*134d0*/  LDL.LU R121, [R1+0x4e0] ;  /* 0x0004e00001797983 */ /* 0x000f280000300800 */
[----:B------:R0:W-:Y:S01]  /*134e0*/  STL [R1+0x218], R122 ;  /* 0x0002187a01007387 */ /* 0x0001e20000100800 */
[----:B------:R-:W-:Y:S01]  /*134f0*/  FADD R128, R127, R128 ;  /* 0x000000807f807221 */ /* 0x000fe20000000000 */
[----:B------:R-:W-:-:S02]  /*13500*/  FADD R139, R129, R139 ;  /* 0x0000008b818b7221 */ /* 0x000fc40000000000 */
[----:B0-----:R-:W4:Y:S04]  /*13510*/  LDL.LU R122, [R1+0x4dc] ;  /* 0x0004dc00017a7983 */ /* 0x001f280000300800 */
[----:B------:R-:W4:Y:S04]  /*13520*/  LDL.LU R123, [R1+0x4d8] ;  /* 0x0004d800017b7983 */ /* 0x000f280000300800 */
[----:B------:R0:W-:Y:S01]  /*13530*/  STL [R1+0x21c], R124 ;  /* 0x00021c7c01007387 */ /* 0x0001e20000100800 */
[----:B------:R-:W-:-:S03]  /*13540*/  FADD R140, R130, R140 ;  /* 0x0000008c828c7221 */ /* 0x000fc60000000000 */
        /* <DEDUP_REMOVED lines=34> */
[----:B------:R0:W-:Y:S04]  /*13770*/  STL [R1+0x240], R145 ;  /* 0x0002409101007387 */ /* 0x0001e80000100800 */
[----:B0-----:R-:W4:Y:S04]  /*13780*/  LDL.LU R145, [R1+0x278] ;  /* 0x0002780001917983 */ /* 0x001f280000300800 */
[----:B------:R-:W4:Y:S04]  /*13790*/  LDL.LU R136, [R1+0x4a4] ;  /* 0x0004a40001887983 */ /* 0x000f280000300800 */
[----:B------:R0:W-:Y:S04]  /*137a0*/  STL [R1+0x244], R146 ;  /* 0x0002449201007387 */ /* 0x0001e80000100800 */
[----:B0-----:R-:W4:Y:S04]  /*137b0*/  LDL.LU R146, [R1+0x27c] ;  /* 0x00027c0001927983 */ /* 0x001f280000300800 */
[----:B------:R-:W4:Y:S04]  /*137c0*/  LDL.LU R137, [R1+0x4a0] ;  /* 0x0004a00001897983 */ /* 0x000f280000300800 */
[----:B------:R0:W-:Y:S04]  /*137d0*/  STL [R1+0x248], R147 ;  /* 0x0002489301007387 */ /* 0x0001e80000100800 */
[----:B0-----:R-:W4:Y:S04]  /*137e0*/  LDL.LU R147, [R1+0x280] ;  /* 0x0002800001937983 */ /* 0x001f280000300800 */
[----:B------:R-:W4:Y:S01]  /*137f0*/  LDL.LU R138, [R1+0x49c] ;  /* 0x00049c00018a7983 */ /* 0x000f220000300800 */
[----:B---3--:R-:W-:-:S03]  /*13800*/  FADD R149, R24, R149 ;  /* 0x0000009518957221 */ /* 0x008fc60000000000 */
[----:B------:R0:W-:Y:S04]  /*13810*/  STL [R1+0x24c], R148 ;  /* 0x00024c9401007387 */ /* 0x0001e80000100800 */
[----:B0-----:R-:W3:Y:S04]  /*13820*/  LDL.LU R148, [R1+0x284] ;  /* 0x0002840001947983 */ /* 0x001ee80000300800 */
[----:B------:R0:W-:Y:S01]  /*13830*/  STL [R1+0x250], R149 ;  /* 0x0002509501007387 */ /* 0x0001e20000100800 */
[----:B--2---:R-:W-:-:S03]  /*13840*/  FADD R150, R25, R150 ;  /* 0x0000009619967221 */ /* 0x004fc60000000000 */
[----:B0-----:R-:W2:Y:S04]  /*13850*/  LDL.LU R149, [R1+0x288] ;  /* 0x0002880001957983 */ /* 0x001ea80000300800 */
[----:B------:R0:W-:Y:S04]  /*13860*/  STL [R1+0x254], R150 ;  /* 0x0002549601007387 */ /* 0x0001e80000100800 */
[----:B0-----:R-:W2:Y:S01]  /*13870*/  LDL.LU R150, [R1+0x28c] ;  /* 0x00028c0001967983 */ /* 0x001ea20000300800 */
[----:B----4-:R-:W-:-:S05]  /*13880*/  FADD R151, R26, R151 ;  /* 0x000000971a977221 */ /* 0x010fca0000000000 */
[----:B------:R0:W-:Y:S04]  /*13890*/  STL [R1+0x258], R151 ;  /* 0x0002589701007387 */ /* 0x0001e80000100800 */
[----:B0-----:R-:W4:Y:S01]  /*138a0*/  LDL.LU R151, [R1+0x290] ;  /* 0x0002900001977983 */ /* 0x001f220000300800 */
[----:B------:R-:W-:-:S03]  /*138b0*/  FADD R0, R27, R0 ;  /* 0x000000001b007221 */ /* 0x000fc60000000000 */
[----:B------:R-:W4:Y:S04]  /*138c0*/  LDL.LU R27, [R1+0x2c8] ;  /* 0x0002c800011b7983 */ /* 0x000f280000300800 */
[----:B------:R-:W4:Y:S04]  /*138d0*/  LDL.LU R26, [R1+0x2cc] ;  /* 0x0002cc00011a7983 */ /* 0x000f280000300800 */
[----:B------:R-:W4:Y:S04]  /*138e0*/  LDL.LU R25, [R1+0x2d0] ;  /* 0x0002d00001197983 */ /* 0x000f280000300800 */
[----:B------:R0:W-:Y:S04]  /*138f0*/  STL [R1+0x25c], R0 ;  /* 0x00025c0001007387 */ /* 0x0001e80000100800 */
[----:B------:R-:W4:Y:S04]  /*13900*/  LDL.LU R24, [R1+0x2d4] ;  /* 0x0002d40001187983 */ /* 0x000f280000300800 */
[----:B0-----:R-:W4:Y:S01]  /*13910*/  LDL.LU R0, [R1+0x2d8] ;  /* 0x0002d80001007983 */ /* 0x001f220000300800 */
[----:B------:R-:W-:-:S05]  /*13920*/  FADD R139, R28, R139 ;  /* 0x0000008b1c8b7221 */ /* 0x000fca0000000000 */
[----:B------:R0:W-:Y:S04]  /*13930*/  STL [R1+0x260], R139 ;  /* 0x0002608b01007387 */ /* 0x0001e80000100800 */
[----:B0-----:R-:W4:Y:S01]  /*13940*/  LDL.LU R139, [R1+0x498] ;  /* 0x00049800018b7983 */ /* 0x001f220000300800 */
[----:B------:R-:W-:-:S03]  /*13950*/  FADD R140, R29, R140 ;  /* 0x0000008c1d8c7221 */ /* 0x000fc60000000000 */
[----:B------:R-:W4:Y:S04]  /*13960*/  LDL.LU R28, [R1+0x2c4] ;  /* 0x0002c400011c7983 */ /* 0x000f280000300800 */
        /* <DEDUP_REMOVED lines=30> */
[----:B---3--:R-:W-:-:S03]  /*13b50*/  FADD R148, R37, R148 ;  /* 0x0000009425947221 */ /* 0x008fc60000000000 */
[----:B------:R-:W3:Y:S04]  /*13b60*/  LDL.LU R36, [R1+0x2a4] ;  /* 0x0002a40001247983 */ /* 0x000ee80000300800 */
[----:B------:R0:W-:Y:S01]  /*13b70*/  STL [R1+0x284], R148 ;  /* 0x0002849401007387 */ /* 0x0001e20000100800 */
[----:B--2---:R-:W-:-:S03]  /*13b80*/  FADD R149, R38, R149 ;  /* 0x0000009526957221 */ /* 0x004fc60000000000 */
[----:B0-----:R-:W2:Y:S04]  /*13b90*/  LDL.LU R148, [R1+0x474] ;  /* 0x0004740001947983 */ /* 0x001ea80000300800 */
[----:B------:R-:W2:Y:S04]  /*13ba0*/  LDL.LU R37, [R1+0x2a0] ;  /* 0x0002a00001257983 */ /* 0x000ea80000300800 */
[----:B------:R0:W-:Y:S01]  /*13bb0*/  STL [R1+0x288], R149 ;  /* 0x0002889501007387 */ /* 0x0001e20000100800 */
[----:B------:R-:W-:-:S03]  /*13bc0*/  FADD R150, R39, R150 ;  /* 0x0000009627967221 */ /* 0x000fc60000000000 */
[----:B0-----:R-:W2:Y:S04]  /*13bd0*/  LDL.LU R149, [R1+0x470] ;  /* 0x0004700001957983 */ /* 0x001ea80000300800 */
[----:B------:R-:W2:Y:S04]  /*13be0*/  LDL.LU R38, [R1+0x29c] ;  /* 0x00029c0001267983 */ /* 0x000ea80000300800 */
[----:B------:R0:W-:Y:S01]  /*13bf0*/  STL [R1+0x28c], R150 ;  /* 0x00028c9601007387 */ /* 0x0001e20000100800 */
[----:B----4-:R-:W-:-:S03]  /*13c00*/  FADD R151, R40, R151 ;  /* 0x0000009728977221 */ /* 0x010fc60000000000 */
[----:B0-----:R-:W4:Y:S04]  /*13c10*/  LDL.LU R150, [R1+0x46c] ;  /* 0x00046c0001967983 */ /* 0x001f280000300800 */
[----:B------:R-:W4:Y:S04]  /*13c20*/  LDL.LU R39, [R1+0x298] ;  /* 0x0002980001277983 */ /* 0x000f280000300800 */
[----:B------:R0:W-:Y:S04]  /*13c30*/  STL [R1+0x290], R151 ;  /* 0x0002909701007387 */ /* 0x0001e80000100800 */
[----:B0-----:R-:W4:Y:S04]  /*13c40*/  LDL.LU R151, [R1+0x468] ;  /* 0x0004680001977983 */ /* 0x001f280000300800 */
[----:B------:R-:W4:Y:S01]  /*13c50*/  LDL.LU R40, [R1+0x294] ;  /* 0x0002940001287983 */ /* 0x000f220000300800 */
        /* <DEDUP_REMOVED lines=13> */
[----:B---3--:R-:W-:Y:S01]  /*13d30*/  FADD R36, R45, R36 ;  /* 0x000000242d247221 */ /* 0x008fe20000000000 */
[----:B--2---:R-:W-:Y:S01]  /*13d40*/  FADD R37, R44, R37 ;  /* 0x000000252c257221 */ /* 0x004fe20000000000 */
[----:B------:R-:W-:Y:S01]  /*13d50*/  FADD R38, R43, R38 ;  /* 0x000000262b267221 */ /* 0x000fe20000000000 */
[----:B----4-:R-:W-:Y:S01]  /*13d60*/  FADD R39, R42, R39 ;  /* 0x000000272a277221 */ /* 0x010fe20000000000 */
[----:B------:R-:W-:-:S05]  /*13d70*/  FADD R40, R41, R40 ;  /* 0x0000002829287221 */ /* 0x000fca0000000000 */
[----:B------:R0:W-:Y:S04]  /*13d80*/  STL [R1+0x294], R40 ;  /* 0x0002942801007387 */ /* 0x0001e80000100800 */
        /* <DEDUP_REMOVED lines=14> */
[----:B------:R-:W4:Y:S04]  /*13e70*/  LDL.LU R53, [R1+0x2dc] ;  /* 0x0002dc0001357983 */ /* 0x000f280000300800 */
[----:B------:R4:W-:Y:S04]  /*13e80*/  STL [R1+0x2d0], R25 ;  /* 0x0002d01901007387 */ /* 0x0009e80000100800 */
[----:B------:R-:W4:Y:S04]  /*13e90*/  LDL.LU R52, [R1+0x2e0] ;  /* 0x0002e00001347983 */ /* 0x000f280000300800 */
[----:B------:R4:W-:Y:S04]  /*13ea0*/  STL [R1+0x2d4], R24 ;  /* 0x0002d41801007387 */ /* 0x0009e80000100800 */
        /* <DEDUP_REMOVED lines=14> */
[----:B--2---:R-:W2:Y:S04]  /*13f90*/  LDL.LU R38, [R1+0x318] ;  /* 0x0003180001267983 */ /* 0x004ea80000300800 */
        /* <DEDUP_REMOVED lines=14> */
[----:B------:R-:W4:Y:S01]  /*14080*/  LDL.LU R0, [R1+0x354] ;  /* 0x0003540001007983 */ /* 0x000f220000300800 */
[----:B------:R-:W-:Y:S01]  /*14090*/  FADD R53, R59, R53 ;  /* 0x000000353b357221 */ /* 0x000fe20000000000 */
        /* <DEDUP_REMOVED lines=242> */
[----:B------:R-:W-:Y:S01]  /*14fc0*/  FADD R24, R150, R24 ;  /* 0x0000001896187221 */ /* 0x000fe20000000000 */
[----:B------:R-:W-:-:S05]  /*14fd0*/  FADD R0, R0, R151 ;  /* 0x0000009700007221 */ /* 0x000fca0000000000 */
[----:B------:R1:W-:Y:S04]  /*14fe0*/  STL [R1+0x44c], R0 ;  /* 0x00044c0001007387 */ /* 0x0003e80000100800 */
[----:B------:R1:W-:Y:S04]  /*14ff0*/  STL [R1+0x444], R25 ;  /* 0x0004441901007387 */ /* 0x0003e80000100800 */
[----:B------:R1:W-:Y:S02]  /*15000*/  STL [R1+0x448], R24 ;  /* 0x0004481801007387 */ /* 0x0003e40000100800 */
.L_x_28:
[----:B01----:R-:W0:Y:S02]  /*15010*/  LDC R0, c[0x0][0x28c] ;  /* 0x0000a300ff007b82 */ /* 0x003e240000000800 */
[----:B0-----:R-:W-:-:S13]  /*15020*/  ISETP.GE.AND P0, PT, R0, 0x1, PT ;  /* 0x000000010000780c */ /* 0x001fda0003f06270 */
[----:B------:R-:W-:Y:S05]  /*15030*/  @!P0 BRA `(.L_x_29) ;  /* 0x0000000000488947 */ /* 0x000fea0003800000 */
[----:B------:R-:W-:-:S06]  /*15040*/  UISETP.NE.AND UP0, UPT, UR22, 0x3, UPT ;  /* 0x000000031600788c */ /* 0x000fcc000bf05270 */
[----:B------:R-:W-:-:S13]  /*15050*/  PLOP3.LUT P0, PT, PT, PT, UP0, 0x80, 0x0 ;  /* 0x000000000000781c */ /* 0x000fda0003f0f008 */
[----:B------:R-:W-:Y:S05]  /*15060*/  @!P0 BRA `(.L_x_30) ;  /* 0x0000000000048947 */ /* 0x000fea0003800000 */
[----:B------:R-:W-:Y:S01]  /*15070*/  BPT.TRAP 0x1 ;  /* 0x000000040000795c */ /* 0x000fe20000300000 */
.L_x_30:
[----:B------:R-:W-:-:S04]  /*15080*/  UISETP.LT.AND UP0, UPT, UR10, 0x1, UPT ;  /* 0x000000010a00788c */ /* 0x000fc8000bf01270 */
[----:B------:R-:W-:Y:S02]  /*15090*/  USEL UR8, UR10, 0x1, UP0 ;  /* 0x000000010a087887 */ /* 0x000fe40008000000 */
[----:B------:R-:W-:Y:S02]  /*150a0*/  UISETP.GT.U32.AND UP0, UPT, UR13, 0x1, UPT ;  /* 0x000000010d00788c */ /* 0x000fe4000bf04070 */
[----:B------:R-:W-:-:S04]  /*150b0*/  UIADD3 UR8, UR5, UR10, -UR8 ;  /* 0x0000000a05087290 */ /* 0x000fc8000fffe808 */
[----:B------:R-:W-:Y:S01]  /*150c0*/  UIMAD.WIDE.U32 UR6, UR8, -0x33333333, URZ ;  /* 0xcccccccd080678a5 */ /* 0x000fe2000f8e003f */
[----:B------:R-:W-:-:S03]  /*150d0*/  PLOP3.LUT P0, PT, PT, PT, UP0, 0x80, 0x0 ;  /* 0x000000000000781c */ /* 0x000fc60003f0f008 */
[----:B------:R-:W-:-:S04]  /*150e0*/  USHF.R.U32.HI UR6, URZ, 0x2, UR7 ;  /* 0x000000023f067899 */ /* 0x000fc80008011607 */
[----:B------:R-:W-:-:S04]  /*150f0*/  UIMAD UR8, UR6, -0x5, UR8 ;  /* 0xfffffffb060878a4 */ /* 0x000fc8000f8e0208 */
[----:B------:R-:W-:-:S04]  /*15100*/  ULEA UR8, UR8, UR12, 0x3 ;  /* 0x0000000c08087291 */ /* 0x000fc8000f8e183f */
[----:B------:R-:W-:-:S04]  /*15110*/  UIADD3 UR8, UR8, 0x28, URZ ;  /* 0x0000002808087890 */ /* 0x000fc8000fffe03f */
[----:B------:R-:W-:-:S09]  /*15120*/  UPRMT UR8, URZ, 0x654, UR8 ;  /* 0x000006543f087896 */ /* 0x000fd20008000008 */
[----:B------:R-:W-:Y:S01]  /*15130*/  SYNCS.ARRIVE.TRANS64.RED.A1T0 RZ, [UR8], RZ ;  /* 0x000000ffffff79a7 */ /* 0x000fe20008100408 */
[----:B------:R-:W-:Y:S05]  /*15140*/  @P0 BRA `(.L_x_29) ;  /* 0x0000000000040947 */ /* 0x000fea0003800000 */
[----:B------:R-:W-:Y:S01]  /*15150*/  BPT.TRAP 0x1 ;  /* 0x000000040000795c */ /* 0x000fe20000300000 */
.L_x_29:
[----:B------:R-:W3:Y:S01]  /*15160*/  LDL.LU R28, [R1+0x45c] ;  /* 0x00045c00011c7983 */ /* 0x000ee20000300800 */
[----:B------:R-:W0:Y:S01]  /*15170*/  LDC R25, c[0x0][0x288] ;  /* 0x0000a200ff197b82 */ /* 0x000e220000000800 */
[----:B------:R-:W1:Y:S01]  /*15180*/  S2R R27, SR_TID.X ;  /* 0x00000000001b7919 */ /* 0x000e620000002100 */
[----:B------:R-:W-:Y:S01]  /*15190*/  UIADD3 UR8, UR10, UR5, URZ ;  /* 0x000000050a087290 */ /* 0x000fe2000fffe03f */
[----:B------:R-:W-:Y:S01]  /*151a0*/  ULDC UR6, c[0x0][0x284] ;  /* 0x0000a10000067ab9 */ /* 0x000fe20000000800 */
[----:B------:R-:W4:Y:S01]  /*151b0*/  LDL.LU R26, [R1+0x458] ;  /* 0x00045800011a7983 */ /* 0x000f220000300800 */
[----:B------:R-:W-:Y:S01]  /*151c0*/  USHF.R.S32.HI UR11, URZ, 0x1f, UR9 ;  /* 0x0000001f3f0b7899 */ /* 0x000fe20008011409 */
[----:B------:R-:W-:Y:S01]  /*151d0*/  IMAD.MOV.U32 R41, RZ, RZ, -0x1 ;  /* 0xffffffffff297424 */ /* 0x000fe200078e00ff */
[----:B------:R-:W-:Y:S01]  /*151e0*/  UISETP.GT.U32.AND UP0, UPT, UR8, 0x4, UPT ;  /* 0x000000040800788c */ /* 0x000fe2000bf04070 */
[----:B------:R-:W-:Y:S01]  /*151f0*/  ULDC.64 UR16, c[0x0][0x5d0] ;  /* 0x0001740000107ab9 */ /* 0x000fe20000000a00 */
[----:B------:R-:W-:-:S02]  /*15200*/  UISETP.GE.U32.AND UP1, UPT, UR10, 0x5, UPT ;  /* 0x000000050a00788c */ /* 0x000fc4000bf26070 */
[----:B------:R-:W-:Y:S02]  /*15210*/  UIMAD UR5, UR11, UR16, URZ ;  /* 0x000000100b0572a4 */ /* 0x000fe4000f8e023f */
[----:B------:R-:W-:Y:S01]  /*15220*/  UISETP.LT.U32.AND UP0, UPT, UR10, 0x5, UP0 ;  /* 0x000000050a00788c */ /* 0x000fe20008701070 */
[C---:B-1----:R-:W-:Y:S01]  /*15230*/  LOP3.LUT R24, R27.reuse, 0x3, RZ, 0xc0, !PT ;  /* 0x000000031b187812 */ /* 0x042fe200078ec0ff */
[----:B------:R-:W-:Y:S01]  /*15240*/  IMAD.SHL.U32 R32, R27, 0x2, RZ ;  /* 0x000000021b207824 */ /* 0x000fe200078e00ff */
[----:B------:R-:W-:-:S03]  /*15250*/  SHF.R.U32.HI R34, RZ, 0x7, R27 ;  /* 0x00000007ff227819 */ /* 0x000fc6000001161b */
[----:B0-----:R-:W-:Y:S01]  /*15260*/  IMAD R24, R24, -0x2, R25 ;  /* 0xfffffffe18187824 */ /* 0x001fe200078e0219 */
[----:B------:R-:W-:Y:S02]  /*15270*/  LOP3.LUT R34, R34, 0x1, RZ, 0xc0, !PT ;  /* 0x0000000122227812 */ /* 0x000fe400078ec0ff */
[----:B------:R-:W-:-:S03]  /*15280*/  LOP3.LUT R32, R32, 0x6, RZ, 0xc0, !PT ;  /* 0x0000000620207812 */ /* 0x000fc600078ec0ff */
[----:B------:R-:W-:Y:S02]  /*15290*/  IMAD.SHL.U32 R35, R34, 0x40, RZ ;  /* 0x0000004022237824 */ /* 0x000fe400078e00ff */
[----:B---3--:R-:W-:-:S04]  /*152a0*/  IMAD.WIDE R36, R28, 0x100, RZ ;  /* 0x000001001c247825 */ /* 0x008fc800078e02ff */
[----:B----4-:R-:W-:Y:S01]  /*152b0*/  IMAD.SHL.U32 R0, R26, 0x100, RZ ;  /* 0x000001001a007824 */ /* 0x010fe200078e00ff */
[----:B------:R-:W-:Y:S01]  /*152c0*/  PRMT R32, R32, 0x6540, R26 ;  /* 0x0000654020207816 */ /* 0x000fe2000000001a */
[----:B------:R-:W-:-:S03]  /*152d0*/  IMAD.U32 R26, RZ, RZ, UR16 ;  /* 0x00000010ff1a7e24 */ /* 0x000fc6000f8e00ff */
[----:B------:R-:W-:Y:S01]  /*152e0*/  ISETP.GE.AND P0, PT, R0, R25, PT ;  /* 0x000000190000720c */ /* 0x000fe20003f06270 */
[----:B------:R-:W-:Y:S01]  /*152f0*/  IMAD.IADD R0, R24, 0x1, -R0 ;  /* 0x0000000118007824 */ /* 0x000fe200078e0a00 */
[----:B------:R-:W-:Y:S02]  /*15300*/  SHF.R.U32.HI R24, RZ, 0x2, R27 ;  /* 0x00000002ff187819 */ /* 0x000fe4000001161b */
[----:B------:R-:W-:Y:S02]  /*15310*/  LOP3.LUT R25, R27, 0x60, RZ, 0xc0, !PT ;  /* 0x000000601b197812 */ /* 0x000fe400078ec0ff */
[----:B------:R-:W-:Y:S02]  /*15320*/  LOP3.LUT R24, R24, 0x7, RZ, 0xc0, !PT ;  /* 0x0000000718187812 */ /* 0x000fe400078ec0ff */
[----:B------:R-:W-:Y:S02]  /*15330*/  SHF.R.U32.HI R25, RZ, 0x1, R25 ;  /* 0x00000001ff197819 */ /* 0x000fe40000011619 */
[----:B------:R-:W-:-:S02]  /*15340*/  LOP3.LUT R35, R35, 0x40, R24, 0xe2, !PT ;  /* 0x0000004023237812 */ /* 0x000fc400078ee218 */
[----:B------:R-:W-:Y:S02]  /*15350*/  IADD3 R24, RZ, -R25, -R24 ;  /* 0x80000019ff187210 */ /* 0x000fe40007ffe818 */
[----:B------:R-:W-:Y:S02]  /*15360*/  SHF.R.S32.HI R33, RZ, 0x1f, R32 ;  /* 0x0000001fff217819 */ /* 0x000fe40000011420 */
[----:B------:R-:W-:Y:S01]  /*15370*/  LOP3.LUT R35, R36, R35, R25, 0xfe, !PT ;  /* 0x0000002324237212 */ /* 0x000fe200078efe19 */
[----:B------:R-:W-:Y:S02]  /*15380*/  IMAD R34, R34, -0x40, R24 ;  /* 0xffffffc022227824 */ /* 0x000fe400078e0218 */
[----:B------:R-:W-:Y:S02]  /*15390*/  IMAD.SHL.U32 R24, R28, 0x100, RZ ;  /* 0x000001001c187824 */ /* 0x000fe400078e00ff */
[----:B------:R-:W-:-:S03]  /*153a0*/  IMAD.WIDE.U32 R26, R26, UR9, R32 ;  /* 0x000000091a1a7c25 */ /* 0x000fc6000f8e0020 */
[C---:B------:R-:W-:Y:S02]  /*153b0*/  IADD3 R34, -R24.reuse, UR6, R34 ;  /* 0x0000000618227c10 */ /* 0x040fe4000fffe122 */
[----:B------:R-:W-:Y:S01]  /*153c0*/  ISETP.GE.OR P0, PT, R24, UR6, P0 ;  /* 0x0000000618007c0c */ /* 0x000fe20008706670 */
[----:B------:R-:W-:-:S04]  /*153d0*/  UIMAD.WIDE.U32 UR6, UR8, -0x33333333, URZ ;  /* 0xcccccccd080678a5 */ /* 0x000fc8000f8e003f */
[----:B------:R-:W-:Y:S02]  /*153e0*/  USHF.R.U32.HI UR6, URZ, 0x2, UR7 ;  /* 0x000000023f067899 */ /* 0x000fe40008011607 */
[----:B------:R-:W-:Y:S02]  /*153f0*/  UIMAD UR7, UR9, UR17, UR5 ;  /* 0x00000011090772a4 */ /* 0x000fe4000f8e0205 */
[----:B------:R-:W-:-:S04]  /*15400*/  USEL UR5, URZ, 0x1, !UP0 ;  /* 0x000000013f057887 */ /* 0x000fc8000c000000 */
[----:B------:R-:W-:Y:S01]  /*15410*/  ULOP3.LUT UR4, UR4, UR5, URZ, 0x3c, !UPT ;  /* 0x0000000504047292 */ /* 0x000fe2000f8e3c3f */
[----:B------:R-:W-:Y:S01]  /*15420*/  VIADD R27, R27, UR7 ;  /* 0x000000071b1b7c36 */ /* 0x000fe20008000000 */
[----:B------:R-:W-:Y:S02]  /*15430*/  UIMAD UR5, UR6, -0x5, UR8 ;  /* 0xfffffffb060578a4 */ /* 0x000fe4000f8e0208 */
[----:B------:R-:W-:Y:S01]  /*15440*/  @UP1 ULOP3.LUT UR4, UR4, 0x1, UR6, 0x78, !UPT ;  /* 0x0000000104041892 */ /* 0x000fe2000f8e7806 */
[----:B------:R-:W-:Y:S11]  /*15450*/  @P0 BRA `(.L_x_31) ;  /* 0x0000012400ac0947 */ /* 0x000ff60003800000 */
[----:B------:R-:W0:Y:S01]  /*15460*/  LDC.64 R28, c[0x0][0x5c8] ;  /* 0x00017200ff1c7b82 */ /* 0x000e220000000a00 */
[----:B------:R-:W-:Y:S01]  /*15470*/  ULDC.64 UR6, c[0x0][0x5c0] ;  /* 0x0001700000067ab9 */ /* 0x000fe20000000a00 */
[----:B------:R-:W-:Y:S01]  /*15480*/  BSSY B0, `(.L_x_31) ;  /* 0x0001268000007945 */ /* 0x000fe20003800000 */
[-C--:B0-----:R-:W-:Y:S01]  /*15490*/  IMAD R24, R37, R28.reuse, RZ ;  /* 0x0000001c25187224 */ /* 0x081fe200078e02ff */
[----:B------:R-:W-:Y:S01]  /*154a0*/  SHF.L.U64.HI R38, R28, 0x3, R29 ;  /* 0x000000031c267819 */ /* 0x000fe2000001021d */
[----:B------:R-:W-:-:S04]  /*154b0*/  IMAD.WIDE.U32 R26, R35, R28, R26 ;  /* 0x0000001c231a7225 */ /* 0x000fc800078e001a */
[----:B------:R-:W-:Y:S01]  /*154c0*/  IMAD R24, R35, R29, R24 ;  /* 0x0000001d23187224 */ /* 0x000fe200078e0218 */
[C---:B------:R-:W-:Y:S01]  /*154d0*/  LEA R30, P2, R28.reuse, R26, 0x7 ;  /* 0x0000001a1c1e7211 */ /* 0x040fe200078438ff */
[----:B------:R-:W-:Y:S02]  /*154e0*/  IMAD.SHL.U32 R25, R28, 0x8, RZ ;  /* 0x000000081c197824 */ /* 0x000fe400078e00ff */
[----:B------:R-:W-:Y:S01]  /*154f0*/  IMAD.IADD R27, R27, 0x1, R24 ;  /* 0x000000011b1b7824 */ /* 0x000fe200078e0218 */
[C---:B------:R-:W-:Y:S02]  /*15500*/  IADD3 R24, P5, R26.reuse, UR6, RZ ;  /* 0x000000061a187c10 */ /* 0x040fe4000ffbe0ff */
[----:B------:R-:W-:Y:S02]  /*15510*/  IADD3 R26, P0, P1, R26, UR6, R25 ;  /* 0x000000061a1a7c10 */ /* 0x000fe4000f91e019 */
[----:B------:R-:W-:Y:S02]  /*15520*/  LEA.HI.X R31, R28, R27, R29, 0x7, P2 ;  /* 0x0000001b1c1f7211 */ /* 0x000fe400010f3c1d */
[----:B------:R-:W-:-:S02]  /*15530*/  IADD3 R28, P2, P3, R30, UR6, R25 ;  /* 0x000000061e1c7c10 */ /* 0x000fc4000fb5e019 */
[----:B------:R-:W-:Y:S02]  /*15540*/  IADD3.X R25, R27, UR7, RZ, P5, !PT ;  /* 0x000000071b197c10 */ /* 0x000fe4000affe4ff */
[----:B------:R-:W-:Y:S02]  /*15550*/  FSETP.NEU.AND P5, PT, RZ, UR21, PT ;  /* 0x00000015ff007c0b */ /* 0x000fe4000bfad000 */
[----:B------:R-:W-:Y:S02]  /*15560*/  IADD3 R30, P6, R30, UR6, RZ ;  /* 0x000000061e1e7c10 */ /* 0x000fe4000ffde0ff */
[--C-:B------:R-:W-:Y:S02]  /*15570*/  IADD3.X R29, R31, UR7, R38.reuse, P2, P3 ;  /* 0x000000071f1d7c10 */ /* 0x100fe400097e6426 */
[----:B------:R-:W-:Y:S02]  /*15580*/  IADD3.X R27, R27, UR7, R38, P0, P1 ;  /* 0x000000071b1b7c10 */ /* 0x000fe400087e2426 */
[----:B------:R-:W-:-:S05]  /*15590*/  IADD3.X R31, R31, UR7, RZ, P6, !PT ;  /* 0x000000071f1f7c10 */ /* 0x000fca000b7fe4ff */
[----:B------:R-:W-:Y:S05]  /*155a0*/  @!P5 BRA `(.L_x_32) ;  /* 0x000000d800f4d947 */ /* 0x000fea0003800000 */
[----:B------:R-:W-:Y:S01]  /*155b0*/  ULDC.64 UR6, c[0x0][0x5b8] ;  /* 0x00016e0000067ab9 */ /* 0x000fe20000000a00 */
[----:B------:R-:W-:Y:S01]  /*155c0*/  BSSY B1, `(.L_x_33) ;  /* 0x0000013000017945 */ /* 0x000fe20003800000 */
[----:B------:R-:W-:Y:S01]  /*155d0*/  IMAD.U32 R38, RZ, RZ, UR6 ;  /* 0x00000006ff267e24 */ /* 0x000fe2000f8e00ff */
[----:B------:R-:W-:-:S03]  /*155e0*/  UIMAD UR6, UR11, UR6, URZ ;  /* 0x000000060b0672a4 */ /* 0x000fc6000f8e023f */
[----:B------:R-:W-:Y:S01]  /*155f0*/  IMAD.WIDE.U32 R32, R38, UR9, R32 ;  /* 0x0000000926207c25 */ /* 0x000fe2000f8e0020 */
[----:B------:R-:W-:-:S03]  /*15600*/  UIMAD UR6, UR9, UR7, UR6 ;  /* 0x00000007090672a4 */ /* 0x000fc6000f8e0206 */
[----:B------:R-:W-:Y:S01]  /*15610*/  IMAD.MOV.U32 R38, RZ, RZ, R32 ;  /* 0x000000ffff267224 */ /* 0x000fe200078e0020 */
[----:B------:R-:W-:Y:S02]  /*15620*/  ULDC.64 UR8, c[0x0][0x5a8] ;  /* 0x00016a0000087ab9 */ /* 0x000fe40000000a00 */
[----:B------:R-:W-:Y:S01]  /*15630*/  VIADD R39, R33, UR6 ;  /* 0x0000000621277c36 */ /* 0x000fe20008000000 */
[----:B------:R-:W-:Y:S02]  /*15640*/  ULDC.64 UR6, c[0x0][0x5b0] ;  /* 0x00016c0000067ab9 */ /* 0x000fe40000000a00 */
[----:B------:R-:W-:Y:S02]  /*15650*/  IMAD R40, R37, UR6, RZ ;  /* 0x0000000625287c24 */ /* 0x000fe4000f8e02ff */
[----:B------:R-:W-:-:S04]  /*15660*/  IMAD.WIDE.U32 R32, R35, UR6, R38 ;  /* 0x0000000623207c25 */ /* 0x000fc8000f8e0026 */
[----:B------:R-:W-:Y:S01]  /*15670*/  IMAD R40, R35, UR7, R40 ;  /* 0x0000000723287c24 */ /* 0x000fe2000f8e0228 */
[----:B------:R-:W-:-:S04]  /*15680*/  IADD3 R32, P0, R32, UR8, RZ ;  /* 0x0000000820207c10 */ /* 0x000fc8000ff1e0ff */
[--C-:B------:R-:W-:Y:S02]  /*15690*/  IADD3.X R33, R33, UR9, R40.reuse, P0, !PT ;  /* 0x0000000921217c10 */ /* 0x100fe400087fe428 */
[----:B------:R-:W-:Y:S02]  /*156a0*/  ISETP.GE.AND P0, PT, R34, 0x1, PT ;  /* 0x000000012200780c */ /* 0x000fe40003f06270 */
[----:B------:R-:W-:Y:S02]  /*156b0*/  PRMT R40, RZ, 0x7610, R40 ;  /* 0x00007610ff287816 */ /* 0x000fe40000000028 */
[----:B------:R-:W-:-:S13]  /*156c0*/  ISETP.LT.OR P1, PT, R0, 0x1, !P0 ;  /* 0x000000010000780c */ /* 0x000fda0004721670 */
[----:B------:R-:W-:Y:S05]  /*156d0*/  @P1 BRA `(.L_x_34) ;  /* 0x0000000000041947 */ /* 0x000fea0003800000 */
[----:B------:R0:W5:Y:S02]  /*156e0*/  LDG.E.U8 R40, desc[UR14][R32.64] ;  /* 0x0000000e20287981 */ /* 0x000164000c1e1100 */
.L_x_34:
[----:B------:R-:W-:Y:S05]  /*156f0*/  BSYNC B1 ;  /* 0x0000000000017941 */ /* 0x000fea0003800000 */
.L_x_33:
[----:B-----5:R-:W-:Y:S01]  /*15700*/  LOP3.LUT R40, R40, 0xff, RZ, 0xc0, !PT ;  /* 0x000000ff28287812 */ /* 0x020fe200078ec0ff */
[----:B------:R-:W-:Y:S03]  /*15710*/  BSSY B1, `(.L_x_35) ;  /* 0x000000b000017945 */ /* 0x000fe60003800000 */
[----:B------:R-:W-:-:S05]  /*15720*/  F2FP.F16.E4M3.UNPACK_B R40, R40 ;  /* 0x00000028ff28723e */ /* 0x000fca00020006ff */
[----:B------:R-:W-:-:S05]  /*15730*/  HADD2.F32 R40, -RZ, R40.H0_H0 ;  /* 0x20000028ff287230 */ /* 0x000fca0000004100 */
[----:B------:R-:W-:-:S04]  /*15740*/  FMUL R40, R40, UR21 ;  /* 0x0000001528287c20 */ /* 0x000fc80008400000 */
[----:B------:R-:W-:-:S05]  /*15750*/  FFMA R2, R2, UR20, R40 ;  /* 0x0000001402027c23 */ /* 0x000fca0008000028 */
[----:B------:R-:W-:-:S05]  /*15760*/  F2FP.SATFINITE.E4M3.F32.PACK_AB_MERGE_C R2, RZ, R2, RZ ;  /* 0x00000002ff02723e */ /* 0x000fca00048070ff */
[----:B------:R1:W-:Y:S01]  /*15770*/  @!P1 STG.E.U8 desc[UR14][R24.64], R2 ;  /* 0x0000000218009986 */ /* 0x0003e2000c10110e */
[----:B------:R-:W-:Y:S02]  /*15780*/  ISETP.LT.OR P1, PT, R0, 0x2, !P0 ;  /* 0x000000020000780c */ /* 0x000fe40004721670 */
[----:B-1----:R-:W-:-:S11]  /*15790*/  PRMT R2, RZ, 0x7610, R2 ;  /* 0x00007610ff027816 */ /* 0x002fd60000000002 */
[----:B------:R-:W-:Y:S05]  /*157a0*/  @P1 BRA `(.L_x_36) ;  /* 0x0000000000041947 */ /* 0x000fea0003800000 */
[----:B------:R1:W5:Y:S02]  /*157b0*/  LDG.E.U8 R2, desc[UR14][R32.64+0x1] ;  /* 0x0000010e20027981 */ /* 0x000364000c1e1100 */
.L_x_36:
[----:B------:R-:W-:Y:S05]  /*157c0*/  BSYNC B1 ;  /* 0x0000000000017941 */ /* 0x000fea0003800000 */
.L_x_35:
        /* <DEDUP_REMOVED lines=8> */
[----:B------:R-:W-:-:S05]  /*15850*/  IADD3 R2, P1, R35, 0x8, RZ ;  /* 0x0000000823027810 */ /* 0x000fca0007f3e0ff */
[----:B---3--:R-:W-:-:S04]  /*15860*/  IMAD.X R3, RZ, RZ, R37, P1 ;  /* 0x000000ffff037224 */ /* 0x008fc800008e0625 */
[----:B------:R-:W-:-:S04]  /*15870*/  IMAD R3, R3, UR6, RZ ;  /* 0x0000000603037c24 */ /* 0x000fc8000f8e02ff */
[C---:B------:R-:W-:Y:S02]  /*15880*/  IMAD R40, R2.reuse, UR7, R3 ;  /* 0x0000000702287c24 */ /* 0x040fe4000f8e0203 */
[----:B------:R-:W-:-:S03]  /*15890*/  IMAD.WIDE.U32 R2, R2, UR6, R38 ;  /* 0x0000000602027c25 */ /* 0x000fc6000f8e0026 */
[----:B------:R-:W-:-:S04]  /*158a0*/  IADD3 R2, P1, R2, UR8, RZ ;  /* 0x0000000802027c10 */ /* 0x000fc8000ff3e0ff */
[--C-:B------:R-:W-:Y:S02]  /*158b0*/  IADD3.X R3, R3, UR9, R40.reuse, P1, !PT ;  /* 0x0000000903037c10 */ /* 0x100fe40008ffe428 */
[----:B------:R-:W-:Y:S02]  /*158c0*/  ISETP.GE.AND P1, PT, R34, 0x9, PT ;  /* 0x000000092200780c */ /* 0x000fe40003f26270 */
[----:B------:R-:W-:Y:S02]  /*158d0*/  PRMT R40, RZ, 0x7610, R40 ;  /* 0x00007610ff287816 */ /* 0x000fe40000000028 */
[----:B------:R-:W-:-:S13]  /*158e0*/  ISETP.LT.OR P2, PT, R0, 0x1, !P1 ;  /* 0x000000010000780c */ /* 0x000fda0004f41670 */
[----:B------:R-:W-:Y:S05]  /*158f0*/  @P2 BRA `(.L_x_38) ;  /* 0x0000000000042947 */ /* 0x000fea0003800000 */
[----:B------:R3:W5:Y:S02]  /*15900*/  LDG.E.U8 R40, desc[UR14][R2.64] ;  /* 0x0000000e02287981 */ /* 0x000764000c1e1100 */
.L_x_38:
[----:B------:R-:W-:Y:S05]  /*15910*/  BSYNC B1 ;  /* 0x0000000000017941 */ /* 0x000fea0003800000 */
.L_x_37:
        /* <DEDUP_REMOVED lines=9> */
[----:B----4-:R-:W-:-:S11]  /*159b0*/  PRMT R4, RZ, 0x7610, R4 ;  /* 0x00007610ff047816 */ /* 0x010fd60000000004 */
[----:B------:R-:W-:Y:S05]  /*159c0*/  @P2 BRA `(.L_x_40) ;  /* 0x0000000000042947 */ /* 0x000fea0003800000 */
[----:B------:R4:W5:Y:S02]  /*159d0*/  LDG.E.U8 R4, desc[UR14][R2.64+0x1] ;  /* 0x0000010e02047981 */ /* 0x000964000c1e1100 */
.L_x_40:
[----:B------:R-:W-:Y:S05]  /*159e0*/  BSYNC B1 ;  /* 0x0000000000017941 */ /* 0x000fea0003800000 */
.L_x_39:
[----:B-----5:R-:W-:Y:S01]  /*159f0*/  LOP3.LUT R4, R4, 0xff, RZ, 0xc0, !PT ;  /* 0x000000ff04047812 */ /* 0x020fe200078ec0ff */
[----:B------:R-:W-:Y:S01]  /*15a00*/  BSSY B1, `(.L_x_41) ;  /* 0x000000b000017945 */ /* 0x000fe20003800000 */
[----:B------:R-:W-:Y:S02]  /*15a10*/  ISETP.LT.OR P3, PT, R0, 0x9, !P0 ;  /* 0x000000090000780c */ /* 0x000fe40004761670 */
[----:B------:R-:W-:-:S05]  /*15a20*/  F2FP.F16.E4M3.UNPACK_B R4, R4 ;  /* 0x00000004ff04723e */ /* 0x000fca00020006ff */
[----:B------:R-:W-:-:S05]  /*15a30*/  HADD2.F32 R4, -RZ, R4.H0_H0 ;  /* 0x20000004ff047230 */ /* 0x000fca0000004100 */
[----:B------:R-:W-:-:S04]  /*15a40*/  FMUL R4, R4, UR21 ;  /* 0x0000001504047c20 */ /* 0x000fc80008400000 */
[--C-:B------:R-:W-:Y:S01]  /*15a50*/  FFMA R5, R5, UR20, R4.reuse ;  /* 0x0000001405057c23 */ /* 0x100fe20008000004 */
[----:B------:R-:W-:-:S04]  /*15a60*/  PRMT R4, RZ, 0x7610, R4 ;  /* 0x00007610ff047816 */ /* 0x000fc80000000004 */
[----:B------:R-:W-:-:S05]  /*15a70*/  F2FP.SATFINITE.E4M3.F32.PACK_AB_MERGE_C R5, RZ, R5, RZ ;  /* 0x00000005ff05723e */ /* 0x000fca00048070ff */
[----:B------:R0:W-:Y:S01]  /*15a80*/  @!P2 STG.E.U8 desc[UR14][R26.64+0x1], R5 ;  /* 0x000001051a00a986 */ /* 0x0001e2000c10110e */
[----:B------:R-:W-:Y:S05]  /*15a90*/  @P3 BRA `(.L_x_42) ;  /* 0x0000000000043947 */ /* 0x000fea0003800000 */
[----:B------:R0:W5:Y:S02]  /*15aa0*/  LDG.E.U8 R4, desc[UR14][R32.64+0x8] ;  /* 0x0000080e20047981 */ /* 0x000164000c1e1100 */
.L_x_42:
[----:B------:R-:W-:Y:S05]  /*15ab0*/  BSYNC B1 ;  /* 0x0000000000017941 */ /* 0x000fea0003800000 */
.L_x_41:
        /* <DEDUP_REMOVED lines=12> */
.L_x_44:
[----:B------:R-:W-:Y:S05]  /*15b80*/  BSYNC B1 ;  /* 0x0000000000017941 */ /* 0x000fea0003800000 */
.L_x_43:
        /* <DEDUP_REMOVED lines=12> */
.L_x_46:
[----:B------:R-:W-:Y:S05]  /*15c50*/  BSYNC B1 ;  /* 0x0000000000017941 */ /* 0x000fea0003800000 */
.L_x_45:
        /* <DEDUP_REMOVED lines=12> */
.L_x_48:
[----:B------:R-:W-:Y:S05]  /*15d20*/  BSYNC B1 ;  /* 0x0000000000017941 */ /* 0x000fea0003800000 */
.L_x_47:
        /* <DEDUP_REMOVED lines=12> */
.L_x_50:
[----:B------:R-:W-:Y:S05]  /*15df0*/  BSYNC B1 ;  /* 0x0000000000017941 */ /* 0x000fea0003800000 */
.L_x_49:
        /* <DEDUP_REMOVED lines=12> */
.L_x_52:
[----:B------:R-:W-:Y:S05]  /*15ec0*/  BSYNC B1 ;  /* 0x0000000000017941 */ /* 0x000fea0003800000 */
.L_x_51:
        /* <DEDUP_REMOVED lines=12> */
.L_x_54:
[----:B------:R-:W-:Y:S05]  /*15f90*/  BSYNC B1 ;  /* 0x0000000000017941 */ /* 0x000fea0003800000 */
.L_x_53:
        /* <DEDUP_REMOVED lines=12> */
.L_x_56:
[----:B------:R-:W-:Y:S05]  /*16060*/  BSYNC B1 ;  /* 0x0000000000017941 */ /* 0x000fea0003800000 */
.L_x_55:
        /* <DEDUP_REMOVED lines=12> */
.L_x_58:
[----:B------:R-:W-:Y:S05]  /*16130*/  BSYNC B1 ;  /* 0x0000000000017941 */ /* 0x000fea0003800000 */
.L_x_57:
        /* <DEDUP_REMOVED lines=12> */
.L_x_60:
[----:B------:R-:W-:Y:S05]  /*16200*/  BSYNC B1 ;  /* 0x0000000000017941 */ /* 0x000fea0003800000 */
.L_x_59:
        /* <DEDUP_REMOVED lines=12> */
.L_x_62:
[----:B------:R-:W-:Y:S05]  /*162d0*/  BSYNC B1 ;  /* 0x0000000000017941 */ /* 0x000fea0003800000 */
.L_x_61:
        /* <DEDUP_REMOVED lines=12> */
.L_x_64:
[----:B------:R-:W-:Y:S05]  /*163a0*/  BSYNC B1 ;  /* 0x0000000000017941 */ /* 0x000fea0003800000 */
.L_x_63:
        /* <DEDUP_REMOVED lines=12> */
.L_x_66:
[----:B------:R-:W-:Y:S05]  /*16470*/  BSYNC B1 ;  /* 0x0000000000017941 */ /* 0x000fea0003800000 */
.L_x_65:
        /* <DEDUP_REMOVED lines=12> */
.L_x_68:
[----:B------:R-:W-:Y:S05]  /*16540*/  BSYNC B1 ;  /* 0x0000000000017941 */ /* 0x000fea0003800000 */
.L_x_67:
        /* <DEDUP_REMOVED lines=12> */
.L_x_70:
[----:B------:R-:W-:Y:S05]  /*16610*/  BSYNC B1 ;  /* 0x0000000000017941 */ /* 0x000fea0003800000 */
.L_x_69:
        /* <DEDUP_REMOVED lines=12> */
.L_x_72:
[----:B------:R-:W-:Y:S05]  /*166e0*/  BSYNC B1 ;  /* 0x0000000000017941 */ /* 0x000fea0003800000 */
.L_x_71:
        /* <DEDUP_REMOVED lines=12> */
.L_x_74:
[----:B------:R-:W-:Y:S05]  /*167b0*/  BSYNC B1 ;  /* 0x0000000000017941 */ /* 0x000fea0003800000 */
.L_x_73:
        /* <DEDUP_REMOVED lines=12> */
.L_x_76:
[----:B------:R-:W-:Y:S05]  /*16880*/  BSYNC B1 ;  /* 0x0000000000017941 */ /* 0x000fea0003800000 */
.L_x_75:
        /* <DEDUP_REMOVED lines=12> */
.L_x_78:
[----:B------:R-:W-:Y:S05]  /*16950*/  BSYNC B1 ;  /* 0x0000000000017941 */ /* 0x000fea0003800000 */
.L_x_77:
        /* <DEDUP_REMOVED lines=12> */
.L_x_80:
[----:B------:R-:W-:Y:S05]  /*16a20*/  BSYNC B1 ;  /* 0x0000000000017941 */ /* 0x000fea0003800000 */
.L_x_79:
        /* <DEDUP_REMOVED lines=12> */
.L_x_82:
[----:B------:R-:W-:Y:S05]  /*16af0*/  BSYNC B1 ;  /* 0x0000000000017941 */ /* 0x000fea0003800000 */
.L_x_81:
        /* <DEDUP_REMOVED lines=12> */
.L_x_84:
[----:B------:R-:W-:Y:S05]  /*16bc0*/  BSYNC B1 ;  /* 0x0000000000017941 */ /* 0x000fea0003800000 */
.L_x_83:
        /* <DEDUP_REMOVED lines=12> */
.L_x_86:
[----:B------:R-:W-:Y:S05]  /*16c90*/  BSYNC B1 ;  /* 0x0000000000017941 */ /* 0x000fea0003800000 */
.L_x_85:
        /* <DEDUP_REMOVED lines=12> */
.L_x_88:
[----:B------:R-:W-:Y:S05]  /*16d60*/  BSYNC B1 ;  /* 0x0000000000017941 */ /* 0x000fea0003800000 */
.L_x_87:
        /* <DEDUP_REMOVED lines=12> */
.L_x_90:
[----:B------:R-:W-:Y:S05]  /*16e30*/  BSYNC B1 ;  /* 0x0000000000017941 */ /* 0x000fea0003800000 */
.L_x_89:
        /* <DEDUP_REMOVED lines=12> */
.L_x_92:
[----:B------:R-:W-:Y:S05]  /*16f00*/  BSYNC B1 ;  /* 0x0000000000017941 */ /* 0x000fea0003800000 */
.L_x_91:
        /* <DEDUP_REMOVED lines=12> */
.L_x_94:
[----:B------:R-:W-:Y:S05]  /*16fd0*/  BSYNC B1 ;  /* 0x0000000000017941 */ /* 0x000fea0003800000 */
.L_x_93:
        /* <DEDUP_REMOVED lines=12> */
.L_x_96:
[----:B------:R-:W-:Y:S05]  /*170a0*/  BSYNC B1 ;  /* 0x0000000000017941 */ /* 0x000fea0003800000 */
.L_x_95:
        /* <DEDUP_REMOVED lines=12> */
.L_x_98:
[----:B------:R-:W-:Y:S05]  /*17170*/  BSYNC B1 ;  /* 0x0000000000017941 */ /* 0x000fea0003800000 */
.L_x_97:
        /* <DEDUP_REMOVED lines=12> */
.L_x_100:
[----:B------:R-:W-:Y:S05]  /*17240*/  BSYNC B1 ;  /* 0x0000000000017941 */ /* 0x000fea0003800000 */
.L_x_99:
        /* <DEDUP_REMOVED lines=12> */
.L_x_102:
[----:B------:R-:W-:Y:S05]  /*17310*/  BSYNC B1 ;  /* 0x0000000000017941 */ /* 0x000fea0003800000 */
.L_x_101:
        /* <DEDUP_REMOVED lines=12> */
.L_x_104:
[----:B------:R-:W-:Y:S05]  /*173e0*/  BSYNC B1 ;  /* 0x0000000000017941 */ /* 0x000fea0003800000 */
.L_x_103:
        /* <DEDUP_REMOVED lines=12> */
.L_x_106:
[----:B------:R-:W-:Y:S05]  /*174b0*/  BSYNC B1 ;  /* 0x0000000000017941 */ /* 0x000fea0003800000 */
.L_x_105:
        /* <DEDUP_REMOVED lines=12> */
.L_x_108:
[----:B------:R-:W-:Y:S05]  /*17580*/  BSYNC B1 ;  /* 0x0000000000017941 */ /* 0x000fea0003800000 */
.L_x_107:
        /* <DEDUP_REMOVED lines=12> */
.L_x_110:
[----:B------:R-:W-:Y:S05]  /*17650*/  BSYNC B1 ;  /* 0x0000000000017941 */ /* 0x000fea0003800000 */
.L_x_109:
        /* <DEDUP_REMOVED lines=12> */
.L_x_112:
[----:B------:R-:W-:Y:S05]  /*17720*/  BSYNC B1 ;  /* 0x0000000000017941 */ /* 0x000fea0003800000 */
.L_x_111:
        /* <DEDUP_REMOVED lines=12> */
.L_x_114:
[----:B------:R-:W-:Y:S05]  /*177f0*/  BSYNC B1 ;  /* 0x0000000000017941 */ /* 0x000fea0003800000 */
.L_x_113:
[----:B-----5:R-:W-:Y:S01]  /*17800*/  LOP3.LUT R4, R4, 0xff, RZ, 0xc0, !PT ;  /* 0x000000ff04047812 */ /* 0x020fe200078ec0ff */
[----:B------:R-:W-:Y:S01]  /*17810*/  BSSY B1, `(.L_x_115) ;  /* 0x000000b000017945 */ /* 0x000fe20003800000 */
[----:B------:R-:W-:Y:S02]  /*17820*/  ISETP.LT.OR P2, PT, R0, 0x52, !P0 ;  /* 0x000000520000780c */ /* 0x000fe40004741670 */
[----:B------:R-:W-:-:S05]  /*17830*/  F2FP.F16.E4M3.UNPACK_B R4, R4 ;  /* 0x00000004ff04723e */ /* 0x000fca00020006ff */
[----:B------:R-:W-:-:S05]  /*17840*/  HADD2.F32 R4, -RZ, R4.H0_H0 ;  /* 0x20000004ff047230 */ /* 0x000fca0000004100 */
[----:B------:R-:W-:-:S04]  /*17850*/  FMUL R4, R4, UR21 ;  /* 0x0000001504047c20 */ /* 0x000fc80008400000 */
[----:B------:R-:W-:-:S05]  /*17860*/  FFMA R4, R170, UR20, R4 ;  /* 0x00000014aa047c23 */ /* 0x000fca0008000004 */
[----:B0-----:R-:W-:Y:S02]  /*17870*/  F2FP.SATFINITE.E4M3.F32.PACK_AB_MERGE_C R5, RZ, R4, RZ ;  /* 0x00000004ff05723e */ /* 0x001fe400048070ff */
[----:B------:R-:W-:-:S03]  /*17880*/  PRMT R4, RZ, 0x7610, R4 ;  /* 0x00007610ff047816 */ /* 0x000fc60000000004 */
[----:B------:R0:W-:Y:S01]  /*17890*/  @!P3 STG.E.U8 desc[UR14][R24.64+0x50], R5 ;  /* 0x000050051800b986 */ /* 0x0001e2000c10110e */
[----:B------:R-:W-:Y:S05]  /*178a0*/  @P2 BRA `(.L_x_116) ;  /* 0x0000000000042947 */ /* 0x000fea0003800000 */
[----:B------:R0:W5:Y:S02]  /*178b0*/  LDG.E.U8 R4, desc[UR14][R32.64+0x51] ;  /* 0x0000510e20047981 */ /* 0x000164000c1e1100 */
.L_x_116:
[----:B------:R-:W-:Y:S05]  /*178c0*/  BSYNC B1 ;  /* 0x0000000000017941 */ /* 0x000fea0003800000 */
.L_x_115:
        /* <DEDUP_REMOVED lines=12> */
.L_x_118:
[----:B------:R-:W-:Y:S05]  /*17990*/  BSYNC B1 ;  /* 0x0000000000017941 */ /* 0x000fea0003800000 */
.L_x_117:
        /* <DEDUP_REMOVED lines=12> */
.L_x_120:
[----:B------:R-:W-:Y:S05]  /*17a60*/  BSYNC B1 ;  /* 0x0000000000017941 */ /* 0x000fea0003800000 */
.L_x_119:
        /* <DEDUP_REMOVED lines=12> */
.L_x_122:
[----:B------:R-:W-:Y:S05]  /*17b30*/  BSYNC B1 ;  /* 0x0000000000017941 */ /* 0x000fea0003800000 */
.L_x_121:
[----:B-----5:R-:W-:Y:S01]  /*17b40*/  LOP3.LUT R4, R4, 0xff, RZ, 0xc0, !PT ;  /* 0x000000ff04047812 */ /* 0x020fe200078ec0ff */
[----:B------:R-:W-:Y:S01]  /*17b50*/  BSSY B1, `(.L_x_123) ;  /* 0x000000b000017945 */ /* 0x000fe20003800000 */
[----:B------:R-:W-:Y:S02]  /*17b60*/  ISETP.LT.OR P2, PT, R0, 0x5a, !P0 ;  /* 0x0000005a0000780c */ /* 0x000fe40004741670 */
[----:B------:R-:W-:-:S05]  /*17b70*/  F2FP.F16.E4M3.UNPACK_B R4, R4 ;  /* 0x00000004ff04723e */ /* 0x000fca00020006ff */
[----:B------:R-:W-:-:S05]  /*17b80*/  HADD2.F32 R4, -RZ, R4.H0_H0 ;  /* 0x20000004ff047230 */ /* 0x000fca0000004100 */
[----:B0-----:R-:W-:Y:S01]  /*17b90*/  FMUL R5, R4, UR21 ;  /* 0x0000001504057c20 */ /* 0x001fe20008400000 */
[----:B------:R-:W-:-:S03]  /*17ba0*/  PRMT R4, RZ, 0x7610, R4 ;  /* 0x00007610ff047816 */ /* 0x000fc60000000004 */
[----:B------:R-:W-:-:S05]  /*17bb0*/  FFMA R5, R174, UR20, R5 ;  /* 0x00000014ae057c23 */ /* 0x000fca0008000005 */
[----:B------:R-:W-:-:S05]  /*17bc0*/  F2FP.SATFINITE.E4M3.F32.PACK_AB_MERGE_C R5, RZ, R5, RZ ;  /* 0x00000005ff05723e */ /* 0x000fca00048070ff */
[----:B------:R0:W-:Y:S01]  /*17bd0*/  @!P3 STG.E.U8 desc[UR14][R24.64+0x58], R5 ;  /* 0x000058051800b986 */ /* 0x0001e2000c10110e */
[----:B------:R-:W-:Y:S05]  /*17be0*/  @P2 BRA `(.L_x_124) ;  /* 0x0000000000042947 */ /* 0x000fea0003800000 */
[----:B------:R0:W5:Y:S02]  /*17bf0*/  LDG.E.U8 R4, desc[UR14][R32.64+0x59] ;  /* 0x0000590e20047981 */ /* 0x000164000c1e1100 */
.L_x_124:
[----:B------:R-:W-:Y:S05]  /*17c00*/  BSYNC B1 ;  /* 0x0000000000017941 */ /* 0x000fea0003800000 */
.L_x_123:
        /* <DEDUP_REMOVED lines=12> */
.L_x_126:
[----:B------:R-:W-:Y:S05]  /*17cd0*/  BSYNC B1 ;  /* 0x0000000000017941 */ /* 0x000fea0003800000 */
.L_x_125:
        /* <DEDUP_REMOVED lines=12> */
.L_x_128:
[----:B------:R-:W-:Y:S05]  /*17da0*/  BSYNC B1 ;  /* 0x0000000000017941 */ /* 0x000fea0003800000 */
.L_x_127:
        /* <DEDUP_REMOVED lines=12> */
.L_x_130:
[----:B------:R-:W-:Y:S05]  /*17e70*/  BSYNC B1 ;  /* 0x0000000000017941 */ /* 0x000fea0003800000 */
.L_x_129:
        /* <DEDUP_REMOVED lines=12> */
.L_x_132:
[----:B------:R-:W-:Y:S05]  /*17f40*/  BSYNC B1 ;  /* 0x0000000000017941 */ /* 0x000fea0003800000 */
.L_x_131:
        /* <DEDUP_REMOVED lines=12> */
.L_x_134:
[----:B------:R-:W-:Y:S05]  /*18010*/  BSYNC B1 ;  /* 0x0000000000017941 */ /* 0x000fea0003800000 */
.L_x_133:
        /* <DEDUP_REMOVED lines=12> */
.L_x_136:
[----:B------:R-:W-:Y:S05]  /*180e0*/  BSYNC B1 ;  /* 0x0000000000017941 */ /* 0x000fea0003800000 */
.L_x_135:
        /* <DEDUP_REMOVED lines=12> */
.L_x_138:
[----:B------:R-:W-:Y:S05]  /*181b0*/  BSYNC B1 ;  /* 0x0000000000017941 */ /* 0x000fea0003800000 */
.L_x_137:
        /* <DEDUP_REMOVED lines=12> */
.L_x_140:
[----:B------:R-:W-:Y:S05]  /*18280*/  BSYNC B1 ;  /* 0x0000000000017941 */ /* 0x000fea0003800000 */
.L_x_139:
        /* <DEDUP_REMOVED lines=12> */
.L_x_142:
[----:B------:R-:W-:Y:S05]  /*18350*/  BSYNC B1 ;  /* 0x0000000000017941 */ /* 0x000fea0003800000 */
.L_x_141:
        /* <DEDUP_REMOVED lines=12> */
.L_x_144:
[----:B------:R-:W-:Y:S05]  /*18420*/  BSYNC B1 ;  /* 0x0000000000017941 */ /* 0x000fea0003800000 */
.L_x_143:
        /* <DEDUP_REMOVED lines=12> */
.L_x_146:
[----:B------:R-:W-:Y:S05]  /*184f0*/  BSYNC B1 ;  /* 0x0000000000017941 */ /* 0x000fea0003800000 */
.L_x_145:
        /* <DEDUP_REMOVED lines=12> */
.L_x_148:
[----:B------:R-:W-:Y:S05]  /*185c0*/  BSYNC B1 ;  /* 0x0000000000017941 */ /* 0x000fea0003800000 */
.L_x_147:
        /* <DEDUP_REMOVED lines=12> */
.L_x_150:
[----:B------:R-:W-:Y:S05]  /*18690*/  BSYNC B1 ;  /* 0x0000000000017941 */ /* 0x000fea0003800000 */
.L_x_149:
        /* <DEDUP_REMOVED lines=12> */
.L_x_152:
[----:B------:R-:W-:Y:S05]  /*18760*/  BSYNC B1 ;  /* 0x0000000000017941 */ /* 0x000fea0003800000 */
.L_x_151:
        /* <DEDUP_REMOVED lines=12> */
.L_x_154:
[----:B------:R-:W-:Y:S05]  /*18830*/  BSYNC B1 ;  /* 0x0000000000017941 */ /* 0x000fea0003800000 */
.L_x_153:
        /* <DEDUP_REMOVED lines=12> */
.L_x_156:
[----:B------:R-:W-:Y:S05]  /*18900*/  BSYNC B1 ;  /* 0x0000000000017941 */ /* 0x000fea0003800000 */
.L_x_155:
        /* <DEDUP_REMOVED lines=12> */
.L_x_158:
[----:B------:R-:W-:Y:S05]  /*189d0*/  BSYNC B1 ;  /* 0x0000000000017941 */ /* 0x000fea0003800000 */
.L_x_157:
        /* <DEDUP_REMOVED lines=12> */
.L_x_160:
[----:B------:R-:W-:Y:S05]  /*18aa0*/  BSYNC B1 ;  /* 0x0000000000017941 */ /* 0x000fea0003800000 */
.L_x_159:
        /* <DEDUP_REMOVED lines=12> */
.L_x_162:
[----:B------:R-:W-:Y:S05]  /*18b70*/  BSYNC B1 ;  /* 0x0000000000017941 */ /* 0x000fea0003800000 */
.L_x_161:
        /* <DEDUP_REMOVED lines=12> */
.L_x_164:
[----:B------:R-:W-:Y:S05]  /*18c40*/  BSYNC B1 ;  /* 0x0000000000017941 */ /* 0x000fea0003800000 */
.L_x_163:
        /* <DEDUP_REMOVED lines=12> */
.L_x_166:
[----:B------:R-:W-:Y:S05]  /*18d10*/  BSYNC B1 ;  /* 0x0000000000017941 */ /* 0x000fea0003800000 */
.L_x_165:
        /* <DEDUP_REMOVED lines=12> */
.L_x_168:
[----:B------:R-:W-:Y:S05]  /*18de0*/  BSYNC B1 ;  /* 0x0000000000017941 */ /* 0x000fea0003800000 */
.L_x_167:
        /* <DEDUP_REMOVED lines=12> */
.L_x_170:
[----:B------:R-:W-:Y:S05]  /*18eb0*/  BSYNC B1 ;  /* 0x0000000000017941 */ /* 0x000fea0003800000 */
.L_x_169:
        /* <DEDUP_REMOVED lines=12> */
.L_x_172:
[----:B------:R-:W-:Y:S05]  /*18f80*/  BSYNC B1 ;  /* 0x0000000000017941 */ /* 0x000fea0003800000 */
.L_x_171:
        /* <DEDUP_REMOVED lines=12> */
.L_x_174:
[----:B------:R-:W-:Y:S05]  /*19050*/  BSYNC B1 ;  /* 0x0000000000017941 */ /* 0x000fea0003800000 */
.L_x_173:
        /* <DEDUP_REMOVED lines=12> */
.L_x_176:
[----:B------:R-:W-:Y:S05]  /*19120*/  BSYNC B1 ;  /* 0x0000000000017941 */ /* 0x000fea0003800000 */
.L_x_175:
        /* <DEDUP_REMOVED lines=12> */
.L_x_178:
[----:B------:R-:W-:Y:S05]  /*191f0*/  BSYNC B1 ;  /* 0x0000000000017941 */ /* 0x000fea0003800000 */
.L_x_177:
        /* <DEDUP_REMOVED lines=12> */
.L_x_180:
[----:B------:R-:W-:Y:S05]  /*192c0*/  BSYNC B1 ;  /* 0x0000000000017941 */ /* 0x000fea0003800000 */
.L_x_179:
        /* <DEDUP_REMOVED lines=12> */
.L_x_182:
[----:B------:R-:W-:Y:S05]  /*19390*/  BSYNC B1 ;  /* 0x0000000000017941 */ /* 0x000fea0003800000 */
.L_x_181:
        /* <DEDUP_REMOVED lines=12> */
.L_x_184:
[----:B------:R-:W-:Y:S05]  /*19460*/  BSYNC B1 ;  /* 0x0000000000017941 */ /* 0x000fea0003800000 */
.L_x_183:
        /* <DEDUP_REMOVED lines=12> */
.L_x_186:
[----:B------:R-:W-:Y:S05]  /*19530*/  BSYNC B1 ;  /* 0x0000000000017941 */ /* 0x000fea0003800000 */
.L_x_185:
        /* <DEDUP_REMOVED lines=12> */
.L_x_188:
[----:B------:R-:W-:Y:S05]  /*19600*/  BSYNC B1 ;  /* 0x0000000000017941 */ /* 0x000fea0003800000 */
.L_x_187:
        /* <DEDUP_REMOVED lines=12> */
.L_x_190:
[----:B------:R-:W-:Y:S05]  /*196d0*/  BSYNC B1 ;  /* 0x0000000000017941 */ /* 0x000fea0003800000 */
.L_x_189:
        /* <DEDUP_REMOVED lines=12> */
.L_x_192:
[----:B------:R-:W-:Y:S05]  /*197a0*/  BSYNC B1 ;  /* 0x0000000000017941 */ /* 0x000fea0003800000 */
.L_x_191:
        /* <DEDUP_REMOVED lines=12> */
.L_x_194:
[----:B------:R-:W-:Y:S05]  /*19870*/  BSYNC B1 ;  /* 0x0000000000017941 */ /* 0x000fea0003800000 */
.L_x_193:
        /* <DEDUP_REMOVED lines=12> */
.L_x_196:
[----:B------:R-:W-:Y:S05]  /*19940*/  BSYNC B1 ;  /* 0x0000000000017941 */ /* 0x000fea0003800000 */
.L_x_195:
        /* <DEDUP_REMOVED lines=12> */
.L_x_198:
[----:B------:R-:W-:Y:S05]  /*19a10*/  BSYNC B1 ;  /* 0x0000000000017941 */ /* 0x000fea0003800000 */
.L_x_197:
        /* <DEDUP_REMOVED lines=12> */
.L_x_200:
[----:B------:R-:W-:Y:S05]  /*19ae0*/  BSYNC B1 ;  /* 0x0000000000017941 */ /* 0x000fea0003800000 */
.L_x_199:
        /* <DEDUP_REMOVED lines=12> */
.L_x_202:
[----:B------:R-:W-:Y:S05]  /*19bb0*/  BSYNC B1 ;  /* 0x0000000000017941 */ /* 0x000fea0003800000 */
.L_x_201:
        /* <DEDUP_REMOVED lines=12> */
.L_x_204:
[----:B------:R-:W-:Y:S05]  /*19c80*/  BSYNC B1 ;  /* 0x0000000000017941 */ /* 0x000fea0003800000 */
.L_x_203:
        /* <DEDUP_REMOVED lines=12> */
.L_x_206:
[----:B------:R-:W-:Y:S05]  /*19d50*/  BSYNC B1 ;  /* 0x0000000000017941 */ /* 0x000fea0003800000 */
.L_x_205:
        /* <DEDUP_REMOVED lines=12> */
.L_x_208:
[----:B------:R-:W-:Y:S05]  /*19e20*/  BSYNC B1 ;  /* 0x0000000000017941 */ /* 0x000fea0003800000 */
.L_x_207:
        /* <DEDUP_REMOVED lines=12> */
.L_x_210:
[----:B------:R-:W-:Y:S05]  /*19ef0*/  BSYNC B1 ;  /* 0x0000000000017941 */ /* 0x000fea0003800000 */
.L_x_209:
        /* <DEDUP_REMOVED lines=12> */
.L_x_212:
[----:B------:R-:W-:Y:S05]  /*19fc0*/  BSYNC B1 ;  /* 0x0000000000017941 */ /* 0x000fea0003800000 */
.L_x_211:
        /* <DEDUP_REMOVED lines=12> */
.L_x_214:
[----:B------:R-:W-:Y:S05]  /*1a090*/  BSYNC B1 ;  /* 0x0000000000017941 */ /* 0x000fea0003800000 */
.L_x_213:
        /* <DEDUP_REMOVED lines=12> */
.L_x_216:
[----:B------:R-:W-:Y:S05]  /*1a160*/  BSYNC B1 ;  /* 0x0000000000017941 */ /* 0x000fea0003800000 */
.L_x_215:
        /* <DEDUP_REMOVED lines=12> */
.L_x_218:
[----:B------:R-:W-:Y:S05]  /*1a230*/  BSYNC B1 ;  /* 0x0000000000017941 */ /* 0x000fea0003800000 */
.L_x_217:
        /* <DEDUP_REMOVED lines=12> */
.L_x_220:
[----:B------:R-:W-:Y:S05]  /*1a300*/  BSYNC B1 ;  /* 0x0000000000017941 */ /* 0x000fea0003800000 */
.L_x_219:
        /* <DEDUP_REMOVED lines=12> */
.L_x_222:
[----:B------:R-:W-:Y:S05]  /*1a3d0*/  BSYNC B1 ;  /* 0x0000000000017941 */ /* 0x000fea0003800000 */
.L_x_221:
        /* <DEDUP_REMOVED lines=12> */
.L_x_224:
[----:B------:R-:W-:Y:S05]  /*1a4a0*/  BSYNC B1 ;  /* 0x0000000000017941 */ /* 0x000fea0003800000 */
.L_x_223:
        /* <DEDUP_REMOVED lines=12> */
.L_x_226:
[----:B------:R-:W-:Y:S05]  /*1a570*/  BSYNC B1 ;  /* 0x0000000000017941 */ /* 0x000fea0003800000 */
.L_x_225:
        /* <DEDUP_REMOVED lines=12> */
.L_x_228:
[----:B------:R-:W-:Y:S05]  /*1a640*/  BSYNC B1 ;  /* 0x0000000000017941 */ /* 0x000fea0003800000 */
.L_x_227:
        /* <DEDUP_REMOVED lines=12> */
.L_x_230:
[----:B------:R-:W-:Y:S05]  /*1a710*/  BSYNC B1 ;  /* 0x0000000000017941 */ /* 0x000fea0003800000 */
.L_x_229:
        /* <DEDUP_REMOVED lines=12> */
.L_x_232:
[----:B------:R-:W-:Y:S05]  /*1a7e0*/  BSYNC B1 ;  /* 0x0000000000017941 */ /* 0x000fea0003800000 */
.L_x_231:
        /* <DEDUP_REMOVED lines=12> */
.L_x_234:
[----:B------:R-:W-:Y:S05]  /*1a8b0*/  BSYNC B1 ;  /* 0x0000000000017941 */ /* 0x000fea0003800000 */
.L_x_233:
        /* <DEDUP_REMOVED lines=12> */
.L_x_236:
[----:B------:R-:W-:Y:S05]  /*1a980*/  BSYNC B1 ;  /* 0x0000000000017941 */ /* 0x000fea0003800000 */
.L_x_235:
        /* <DEDUP_REMOVED lines=12> */
.L_x_238:
[----:B------:R-:W-:Y:S05]  /*1aa50*/  BSYNC B1 ;  /* 0x0000000000017941 */ /* 0x000fea0003800000 */
.L_x_237:
        /* <DEDUP_REMOVED lines=12> */
.L_x_240:
[----:B------:R-:W-:Y:S05]  /*1ab20*/  BSYNC B1 ;  /* 0x0000000000017941 */ /* 0x000fea0003800000 */
.L_x_239:
        /* <DEDUP_REMOVED lines=12> */
.L_x_242:
[----:B------:R-:W-:Y:S05]  /*1abf0*/  BSYNC B1 ;  /* 0x0000000000017941 */ /* 0x000fea0003800000 */
.L_x_241:
        /* <DEDUP_REMOVED lines=12> */
.L_x_244:
[----:B------:R-:W-:Y:S05]  /*1acc0*/  BSYNC B1 ;  /* 0x0000000000017941 */ /* 0x000fea0003800000 */
.L_x_243:
        /* <DEDUP_REMOVED lines=12> */
.L_x_246:
[----:B------:R-:W-:Y:S05]  /*1ad90*/  BSYNC B1 ;  /* 0x0000000000017941 */ /* 0x000fea0003800000 */
.L_x_245:
        /* <DEDUP_REMOVED lines=12> */
.L_x_248:
[----:B------:R-:W-:Y:S05]  /*1ae60*/  BSYNC B1 ;  /* 0x0000000000017941 */ /* 0x000fea0003800000 */
.L_x_247:
        /* <DEDUP_REMOVED lines=12> */
.L_x_250:
[----:B------:R-:W-:Y:S05]  /*1af30*/  BSYNC B1 ;  /* 0x0000000000017941 */ /* 0x000fea0003800000 */
.L_x_249:
[----:B0-----:R-:W2:Y:S01]  /*1af40*/  LDL.LU R5, [R1+0x200] ;  /* 0x0002000001057983 */ /* 0x001ea20000300800 */
[----:B-----5:R-:W-:Y:S01]  /*1af50*/  LOP3.LUT R4, R4, 0xff, RZ, 0xc0, !PT ;  /* 0x000000ff04047812 */ /* 0x020fe200078ec0ff */
[----:B------:R-:W-:Y:S01]  /*1af60*/  BSSY B1, `(.L_x_251) ;  /* 0x000000b000017945 */ /* 0x000fe20003800000 */
[----:B------:R-:W-:Y:S02]  /*1af70*/  ISETP.LT.OR P2, PT, R0, 0xda, !P0 ;  /* 0x000000da0000780c */ /* 0x000fe40004741670 */
[----:B------:R-:W-:-:S05]  /*1af80*/  F2FP.F16.E4M3.UNPACK_B R4, R4 ;  /* 0x00000004ff04723e */ /* 0x000fca00020006ff */
[----:B------:R-:W-:-:S05]  /*1af90*/  HADD2.F32 R4, -RZ, R4.H0_H0 ;  /* 0x20000004ff047230 */ /* 0x000fca0000004100 */
[----:B------:R-:W-:-:S04]  /*1afa0*/  FMUL R4, R4, UR21 ;  /* 0x0000001504047c20 */ /* 0x000fc80008400000 */
[----:B--2---:R-:W-:-:S05]  /*1afb0*/  FFMA R4, R5, UR20, R4 ;  /* 0x0000001405047c23 */ /* 0x004fca0008000004 */
[----:B------:R-:W-:Y:S02]  /*1afc0*/  F2FP.SATFINITE.E4M3.F32.PACK_AB_MERGE_C R5, RZ, R4, RZ ;  /* 0x00000004ff05723e */ /* 0x000fe400048070ff */
[----:B------:R-:W-:-:S03]  /*1afd0*/  PRMT R4, RZ, 0x7610, R4 ;  /* 0x00007610ff047816 */ /* 0x000fc60000000004 */
[----:B------:R0:W-:Y:S01]  /*1afe0*/  @!P3 STG.E.U8 desc[UR14][R24.64+0xd8], R5 ;  /* 0x0000d8051800b986 */ /* 0x0001e2000c10110e */
[----:B------:R-:W-:Y:S05]  /*1aff0*/  @P2 BRA `(.L_x_252) ;  /* 0x0000000000042947 */ /* 0x000fea0003800000 */
[----:B------:R2:W5:Y:S02]  /*1b000*/  LDG.E.U8 R4, desc[UR14][R32.64+0xd9] ;  /* 0x0000d90e20047981 */ /* 0x000564000c1e1100 */
.L_x_252:
[----:B------:R-:W-:Y:S05]  /*1b010*/  BSYNC B1 ;  /* 0x0000000000017941 */ /* 0x000fea0003800000 */
.L_x_251:
[----:B0-----:R-:W3:Y:S01]  /*1b020*/  LDL.LU R5, [R1+0x204] ;  /* 0x0002040001057983 */ /* 0x001ee20000300800 */
[----:B-----5:R-:W-:Y:S01]  /*1b030*/  LOP3.LUT R4, R4, 0xff, RZ, 0xc0, !PT ;  /* 0x000000ff04047812 */ /* 0x020fe200078ec0ff */
[----:B------:R-:W-:Y:S01]  /*1b040*/  BSSY B1, `(.L_x_253) ;  /* 0x000000b000017945 */ /* 0x000fe20003800000 */
[----:B------:R-:W-:Y:S02]  /*1b050*/  ISETP.LT.OR P3, PT, R0, 0xd9, !P1 ;  /* 0x000000d90000780c */ /* 0x000fe40004f61670 */
[----:B------:R-:W-:-:S05]  /*1b060*/  F2FP.F16.E4M3.UNPACK_B R4, R4 ;  /* 0x00000004ff04723e */ /* 0x000fca00020006ff */
[----:B------:R-:W-:-:S05]  /*1b070*/  HADD2.F32 R4, -RZ, R4.H0_H0 ;  /* 0x20000004ff047230 */ /* 0x000fca0000004100 */
[----:B------:R-:W-:-:S04]  /*1b080*/  FMUL R4, R4, UR21 ;  /* 0x0000001504047c20 */ /* 0x000fc80008400000 */
[----:B---3--:R-:W-:-:S05]  /*1b090*/  FFMA R4, R5, UR20, R4 ;  /* 0x0000001405047c23 */ /* 0x008fca0008000004 */
[----:B------:R-:W-:Y:S02]  /*1b0a0*/  F2FP.SATFINITE.E4M3.F32.PACK_AB_MERGE_C R5, RZ, R4, RZ ;  /* 0x00000004ff05723e */ /* 0x000fe400048070ff */
[----:B------:R-:W-:-:S03]  /*1b0b0*/  PRMT R4, RZ, 0x7610, R4 ;  /* 0x00007610ff047816 */ /* 0x000fc60000000004 */
[----:B------:R0:W-:Y:S01]  /*1b0c0*/  @!P2 STG.E.U8 desc[UR14][R24.64+0xd9], R5 ;  /* 0x0000d9051800a986 */ /* 0x0001e2000c10110e */
[----:B------:R-:W-:Y:S05]  /*1b0d0*/  @P3 BRA `(.L_x_254) ;  /* 0x0000000000043947 */ /* 0x000fea0003800000 */
[----:B------:R3:W5:Y:S02]  /*1b0e0*/  LDG.E.U8 R4, desc[UR14][R2.64+0xd8] ;  /* 0x0000d80e02047981 */ /* 0x000764000c1e1100 */
.L_x_254:
[----:B------:R-:W-:Y:S05]  /*1b0f0*/  BSYNC B1 ;  /* 0x0000000000017941 */ /* 0x000fea0003800000 */
.L_x_253:
        /* <DEDUP_REMOVED lines=13> */
.L_x_256:
[----:B------:R-:W-:Y:S05]  /*1b1d0*/  BSYNC B1 ;  /* 0x0000000000017941 */ /* 0x000fea0003800000 */
.L_x_255:
        /* <DEDUP_REMOVED lines=13> */
.L_x_258:
[----:B------:R-:W-:Y:S05]  /*1b2b0*/  BSYNC B1 ;  /* 0x0000000000017941 */ /* 0x000fea0003800000 */
.L_x_257:
        /* <DEDUP_REMOVED lines=13> */
.L_x_260:
[----:B------:R-:W-:Y:S05]  /*1b390*/  BSYNC B1 ;  /* 0x0000000000017941 */ /* 0x000fea0003800000 */
.L_x_259:
        /* <DEDUP_REMOVED lines=13> */
.L_x_262:
[----:B------:R-:W-:Y:S05]  /*1b470*/  BSYNC B1 ;  /* 0x0000000000017941 */ /* 0x000fea0003800000 */
.L_x_261:
        /* <DEDUP_REMOVED lines=13> */
.L_x_264:
[----:B------:R-:W-:Y:S05]  /*1b550*/  BSYNC B1 ;  /* 0x0000000000017941 */ /* 0x000fea0003800000 */
.L_x_263:
        /* <DEDUP_REMOVED lines=13> */
.L_x_266:
[----:B------:R-:W-:Y:S05]  /*1b630*/  BSYNC B1 ;  /* 0x0000000000017941 */ /* 0x000fea0003800000 */
.L_x_265:
        /* <DEDUP_REMOVED lines=13> */
.L_x_268:
[----:B------:R-:W-:Y:S05]  /*1b710*/  BSYNC B1 ;  /* 0x0000000000017941 */ /* 0x000fea0003800000 */
.L_x_267:
        /* <DEDUP_REMOVED lines=13> */
.L_x_270:
[----:B------:R-:W-:Y:S05]  /*1b7f0*/  BSYNC B1 ;  /* 0x0000000000017941 */ /* 0x000fea0003800000 */
.L_x_269:
        /* <DEDUP_REMOVED lines=13> */
.L_x_272:
[----:B------:R-:W-:Y:S05]  /*1b8d0*/  BSYNC B1 ;  /* 0x0000000000017941 */ /* 0x000fea0003800000 */
.L_x_271:
        /* <DEDUP_REMOVED lines=13> */
.L_x_274:
[----:B------:R-:W-:Y:S05]  /*1b9b0*/  BSYNC B1 ;  /* 0x0000000000017941 */ /* 0x000fea0003800000 */
.L_x_273:
        /* <DEDUP_REMOVED lines=13> */
.L_x_276:
[----:B------:R-:W-:Y:S05]  /*1ba90*/  BSYNC B1 ;  /* 0x0000000000017941 */ /* 0x000fea0003800000 */
.L_x_275:
        /* <DEDUP_REMOVED lines=13> */
.L_x_278:
[----:B------:R-:W-:Y:S05]  /*1bb70*/  BSYNC B1 ;  /* 0x0000000000017941 */ /* 0x000fea0003800000 */
.L_x_277:
        /* <DEDUP_REMOVED lines=13> */
.L_x_280:
[----:B------:R-:W-:Y:S05]  /*1bc50*/  BSYNC B1 ;  /* 0x0000000000017941 */ /* 0x000fea0003800000 */
.L_x_279:
        /* <DEDUP_REMOVED lines=13> */
.L_x_282:
[----:B------:R-:W-:Y:S05]  /*1bd30*/  BSYNC B1 ;  /* 0x0000000000017941 */ /* 0x000fea0003800000 */
.L_x_281:
        /* <DEDUP_REMOVED lines=13> */
.L_x_284:
[----:B------:R-:W-:Y:S05]  /*1be10*/  BSYNC B1 ;  /* 0x0000000000017941 */ /* 0x000fea0003800000 */
.L_x_283:
        /* <DEDUP_REMOVED lines=13> */
.L_x_286:
[----:B------:R-:W-:Y:S05]  /*1bef0*/  BSYNC B1 ;  /* 0x0000000000017941 */ /* 0x000fea0003800000 */
.L_x_285:
        /* <DEDUP_REMOVED lines=13> */
.L_x_288:
[----:B------:R-:W-:Y:S05]  /*1bfd0*/  BSYNC B1 ;  /* 0x0000000000017941 */ /* 0x000fea0003800000 */
.L_x_287:
[----:B------:R-:W2:Y:S01]  /*1bfe0*/  LDL.LU R7, [R1+0x24c] ;  /* 0x00024c0001077983 */ /* 0x000ea20000300800 */
[----:B-----5:R-:W-:Y:S01]  /*1bff0*/  LOP3.LUT R4, R4, 0xff, RZ, 0xc0, !PT ;  /* 0x000000ff04047812 */ /* 0x020fe200078ec0ff */
[----:B------:R-:W-:Y:S01]  /*1c000*/  BSSY B1, `(.L_x_289) ;  /* 0x0000013000017945 */ /* 0x000fe20003800000 */
[----:B0-----:R-:W-:Y:S02]  /*1c010*/  IADD3 R5, P0, R35, 0x80, RZ ;  /* 0x0000008023057810 */ /* 0x001fe40007f1e0ff */
[----:B------:R-:W-:-:S03]  /*1c020*/  F2FP.F16.E4M3.UNPACK_B R4, R4 ;  /* 0x00000004ff04723e */ /* 0x000fc600020006ff */
[----:B--234-:R-:W-:Y:S01]  /*1c030*/  IMAD.X R2, RZ, RZ, R37, P0 ;  /* 0x000000ffff027224 */ /* 0x01cfe200000e0625 */
[----:B------:R-:W-:Y:S01]  /*1c040*/  ISETP.GE.AND P0, PT, R34, 0x81, PT ;  /* 0x000000812200780c */ /* 0x000fe20003f06270 */
[----:B------:R-:W-:Y:S02]  /*1c050*/  HADD2.F32 R4, -RZ, R4.H0_H0 ;  /* 0x20000004ff047230 */ /* 0x000fe40000004100 */
[----:B------:R-:W-:Y:S01]  /*1c060*/  IMAD R6, R2, UR6, RZ ;  /* 0x0000000602067c24 */ /* 0x000fe2000f8e02ff */
[----:B------:R-:W-:Y:S01]  /*1c070*/  ISETP.LT.OR P3, PT, R0, 0x1, !P0 ;  /* 0x000000010000780c */ /* 0x000fe20004761670 */
[----:B------:R-:W-:-:S04]  /*1c080*/  IMAD.WIDE.U32 R2, R5, UR6, R38 ;  /* 0x0000000605027c25 */ /* 0x000fc8000f8e0026 */
[----:B------:R-:W-:Y:S01]  /*1c090*/  FMUL R4, R4, UR21 ;  /* 0x0000001504047c20 */ /* 0x000fe20008400000 */
[----:B------:R-:W-:Y:S01]  /*1c0a0*/  IMAD R5, R5, UR7, R6 ;  /* 0x0000000705057c24 */ /* 0x000fe2000f8e0206 */
[----:B------:R-:W-:-:S04]  /*1c0b0*/  IADD3 R2, P2, R2, UR8, RZ ;  /* 0x0000000802027c10 */ /* 0x000fc8000ff5e0ff */
[----:B------:R-:W-:Y:S01]  /*1c0c0*/  IADD3.X R3, R3, UR9, R5, P2, !PT ;  /* 0x0000000903037c10 */ /* 0x000fe200097fe405 */
[----:B------:R-:W-:-:S05]  /*1c0d0*/  FFMA R4, R7, UR20, R4 ;  /* 0x0000001407047c23 */ /* 0x000fca0008000004 */
[----:B------:R-:W-:Y:S02]  /*1c0e0*/  F2FP.SATFINITE.E4M3.F32.PACK_AB_MERGE_C R7, RZ, R4, RZ ;  /* 0x00000004ff07723e */ /* 0x000fe400048070ff */
[----:B------:R-:W-:-:S03]  /*1c0f0*/  PRMT R4, RZ, 0x7610, R4 ;  /* 0x00007610ff047816 */ /* 0x000fc60000000004 */
[----:B------:R0:W-:Y:S01]  /*1c100*/  @!P1 STG.E.U8 desc[UR14][R26.64+0xf9], R7 ;  /* 0x0000f9071a009986 */ /* 0x0001e2000c10110e */
[----:B------:R-:W-:Y:S05]  /*1c110*/  @P3 BRA `(.L_x_290) ;  /* 0x0000000000043947 */ /* 0x000fea0003800000 */
[----:B------:R2:W5:Y:S02]  /*1c120*/  LDG.E.U8 R4, desc[UR14][R2.64] ;  /* 0x0000000e02047981 */ /* 0x000564000c1e1100 */
.L_x_290:
[----:B------:R-:W-:Y:S05]  /*1c130*/  BSYNC B1 ;  /* 0x0000000000017941 */ /* 0x000fea0003800000 */
.L_x_289:
[----:B------:R-:W3:Y:S01]  /*1c140*/  LDL.LU R5, [R1+0x250] ;  /* 0x0002500001057983 */ /* 0x000ee20000300800 */
        /* <DEDUP_REMOVED lines=12> */
.L_x_292:
[----:B------:R-:W-:Y:S05]  /*1c210*/  BSYNC B1 ;  /* 0x0000000000017941 */ /* 0x000fea0003800000 */
.L_x_291:
[----:B---3--:R-:W3:Y:S01]  /*1c220*/  LDL.LU R5, [R1+0x254] ;  /* 0x0002540001057983 */ /* 0x008ee20000300800 */
[----:B-----5:R-:W-:Y:S01]  /*1c230*/  LOP3.LUT R4, R4, 0xff, RZ, 0xc0, !PT ;  /* 0x000000ff04047812 */ /* 0x020fe200078ec0ff */
[----:B------:R-:W-:Y:S01]  /*1c240*/  BSSY B1, `(.L_x_293) ;  /* 0x0000013000017945 */ /* 0x000fe20003800000 */
[----:B------:R-:W-:Y:S02]  /*1c250*/  IADD3 R35, P1, R35, 0x88, RZ ;  /* 0x0000008823237810 */ /* 0x000fe40007f3e0ff */
[----:B------:R-:W-:Y:S02]  /*1c260*/  F2FP.F16.E4M3.UNPACK_B R4, R4 ;  /* 0x00000004ff04723e */ /* 0x000fe400020006ff */
[----:B------:R-:W-:Y:S01]  /*1c270*/  PRMT R6, RZ, 0x7610, R6 ;  /* 0x00007610ff067816 */ /* 0x000fe20000000006 */
[----:B------:R-:W-:Y:S01]  /*1c280*/  IMAD.X R36, RZ, RZ, R37, P1 ;  /* 0x000000ffff247224 */ /* 0x000fe200008e0625 */
[----:B------:R-:W-:Y:S01]  /*1c290*/  ISETP.GE.AND P1, PT, R34, 0x89, PT ;  /* 0x000000892200780c */ /* 0x000fe20003f26270 */
[----:B------:R-:W-:-:S02]  /*1c2a0*/  HADD2.F32 R4, -RZ, R4.H0_H0 ;  /* 0x20000004ff047230 */ /* 0x000fc40000004100 */
[----:B------:R-:W-:Y:S01]  /*1c2b0*/  IMAD R36, R36, UR6, RZ ;  /* 0x0000000624247c24 */ /* 0x000fe2000f8e02ff */
[----:B------:R-:W-:Y:S01]  /*1c2c0*/  ISETP.LT.OR P5, PT, R0, 0x1, !P1 ;  /* 0x000000010000780c */ /* 0x000fe20004fa1670 */
[----:B------:R-:W-:-:S04]  /*1c2d0*/  IMAD.WIDE.U32 R38, R35, UR6, R38 ;  /* 0x0000000623267c25 */ /* 0x000fc8000f8e0026 */
[----:B------:R-:W-:Y:S01]  /*1c2e0*/  FMUL R4, R4, UR21 ;  /* 0x0000001504047c20 */ /* 0x000fe20008400000 */
[----:B------:R-:W-:-:S03]  /*1c2f0*/  IMAD R35, R35, UR7, R36 ;  /* 0x0000000723237c24 */ /* 0x000fc6000f8e0224 */
[----:B---3--:R-:W-:Y:S01]  /*1c300*/  FFMA R5, R5, UR20, R4 ;  /* 0x0000001405057c23 */ /* 0x008fe20008000004 */
[----:B------:R-:W-:-:S04]  /*1c310*/  IADD3 R4, P3, R38, UR8, RZ ;  /* 0x0000000826047c10 */ /* 0x000fc8000ff7e0ff */
[----:B0-----:R-:W-:Y:S02]  /*1c320*/  F2FP.SATFINITE.E4M3.F32.PACK_AB_MERGE_C R7, RZ, R5, RZ ;  /* 0x00000005ff07723e */ /* 0x001fe400048070ff */
[----:B------:R-:W-:-:S03]  /*1c330*/  IADD3.X R5, R39, UR9, R35, P3, !PT ;  /* 0x0000000927057c10 */ /* 0x000fc60009ffe423 */
[----:B------:R0:W-:Y:S01]  /*1c340*/  @!P2 STG.E.U8 desc[UR14][R30.64+0x1], R7 ;  /* 0x000001071e00a986 */ /* 0x0001e2000c10110e */
[----:B------:R-:W-:Y:S05]  /*1c350*/  @P5 BRA `(.L_x_294) ;  /* 0x0000000000045947 */ /* 0x000fea0003800000 */
[----:B------:R3:W5:Y:S02]  /*1c360*/  LDG.E.U8 R6, desc[UR14][R4.64] ;  /* 0x0000000e04067981 */ /* 0x000764000c1e1100 */
.L_x_294:
[----:B------:R-:W-:Y:S05]  /*1c370*/  BSYNC B1 ;  /* 0x0000000000017941 */ /* 0x000fea0003800000 */
.L_x_293:
        /* <DEDUP_REMOVED lines=13> */
.L_x_296:
[----:B------:R-:W-:Y:S05]  /*1c450*/  BSYNC B1 ;  /* 0x0000000000017941 */ /* 0x000fea0003800000 */
.L_x_295:
        /* <DEDUP_REMOVED lines=13> */
.L_x_298:
[----:B------:R-:W-:Y:S05]  /*1c530*/  BSYNC B1 ;  /* 0x0000000000017941 */ /* 0x000fea0003800000 */
.L_x_297:
        /* <DEDUP_REMOVED lines=13> */
.L_x_300:
[----:B------:R-:W-:Y:S05]  /*1c610*/  BSYNC B1 ;  /* 0x0000000000017941 */ /* 0x000fea0003800000 */
.L_x_299:
        /* <DEDUP_REMOVED lines=13> */
.L_x_302:
[----:B------:R-:W-:Y:S05]  /*1c6f0*/  BSYNC B1 ;  /* 0x0000000000017941 */ /* 0x000fea0003800000 */
.L_x_301:
        /* <DEDUP_REMOVED lines=13> */
.L_x_304:
[----:B------:R-:W-:Y:S05]  /*1c7d0*/  BSYNC B1 ;  /* 0x0000000000017941 */ /* 0x000fea0003800000 */
.L_x_303:
        /* <DEDUP_REMOVED lines=13> */
.L_x_306:
[----:B------:R-:W-:Y:S05]  /*1c8b0*/  BSYNC B1 ;  /* 0x0000000000017941 */ /* 0x000fea0003800000 */
.L_x_305:
        /* <DEDUP_REMOVED lines=13> */
.L_x_308:
[----:B------:R-:W-:Y:S05]  /*1c990*/  BSYNC B1 ;  /* 0x0000000000017941 */ /* 0x000fea0003800000 */
.L_x_307:
        /* <DEDUP_REMOVED lines=13> */
.L_x_310:
[----:B------:R-:W-:Y:S05]  /*1ca70*/  BSYNC B1 ;  /* 0x0000000000017941 */ /* 0x000fea0003800000 */
.L_x_309:
        /* <DEDUP_REMOVED lines=13> */
.L_x_312:
[----:B------:R-:W-:Y:S05]  /*1cb50*/  BSYNC B1 ;  /* 0x0000000000017941 */ /* 0x000fea0003800000 */
.L_x_311:
        /* <DEDUP_REMOVED lines=13> */
.L_x_314:
[----:B------:R-:W-:Y:S05]  /*1cc30*/  BSYNC B1 ;  /* 0x0000000000017941 */ /* 0x000fea0003800000 */
.L_x_313:
        /* <DEDUP_REMOVED lines=13> */
.L_x_316:
[----:B------:R-:W-:Y:S05]  /*1cd10*/  BSYNC B1 ;  /* 0x0000000000017941 */ /* 0x000fea0003800000 */
.L_x_315:
        /* <DEDUP_REMOVED lines=13> */
.L_x_318:
[----:B------:R-:W-:Y:S05]  /*1cdf0*/  BSYNC B1 ;  /* 0x0000000000017941 */ /* 0x000fea0003800000 */
.L_x_317:
        /* <DEDUP_REMOVED lines=13> */
.L_x_320:
[----:B------:R-:W-:Y:S05]  /*1ced0*/  BSYNC B1 ;  /* 0x0000000000017941 */ /* 0x000fea0003800000 */
.L_x_319:
        /* <DEDUP_REMOVED lines=13> */
.L_x_322:
[----:B------:R-:W-:Y:S05]  /*1cfb0*/  BSYNC B1 ;  /* 0x0000000000017941 */ /* 0x000fea0003800000 */
.L_x_321:
        /* <DEDUP_REMOVED lines=13> */
.L_x_324:
[----:B------:R-:W-:Y:S05]  /*1d090*/  BSYNC B1 ;  /* 0x0000000000017941 */ /* 0x000fea0003800000 */
.L_x_323:
        /* <DEDUP_REMOVED lines=13> */
.L_x_326:
[----:B------:R-:W-:Y:S05]  /*1d170*/  BSYNC B1 ;  /* 0x0000000000017941 */ /* 0x000fea0003800000 */
.L_x_325:
        /* <DEDUP_REMOVED lines=13> */
.L_x_328:
[----:B------:R-:W-:Y:S05]  /*1d250*/  BSYNC B1 ;  /* 0x0000000000017941 */ /* 0x000fea0003800000 */
.L_x_327:
        /* <DEDUP_REMOVED lines=13> */
.L_x_330:
[----:B------:R-:W-:Y:S05]  /*1d330*/  BSYNC B1 ;  /* 0x0000000000017941 */ /* 0x000fea0003800000 */
.L_x_329:
        /* <DEDUP_REMOVED lines=13> */
.L_x_332:
[----:B------:R-:W-:Y:S05]  /*1d410*/  BSYNC B1 ;  /* 0x0000000000017941 */ /* 0x000fea0003800000 */
.L_x_331:
        /* <DEDUP_REMOVED lines=13> */
.L_x_334:
[----:B------:R-:W-:Y:S05]  /*1d4f0*/  BSYNC B1 ;  /* 0x0000000000017941 */ /* 0x000fea0003800000 */
.L_x_333:
        /* <DEDUP_REMOVED lines=13> */
.L_x_336:
[----:B------:R-:W-:Y:S05]  /*1d5d0*/  BSYNC B1 ;  /* 0x0000000000017941 */ /* 0x000fea0003800000 */
.L_x_335:
        /* <DEDUP_REMOVED lines=13> */
.L_x_338:
[----:B------:R-:W-:Y:S05]  /*1d6b0*/  BSYNC B1 ;  /* 0x0000000000017941 */ /* 0x000fea0003800000 */
.L_x_337:
        /* <DEDUP_REMOVED lines=13> */
.L_x_340:
[----:B------:R-:W-:Y:S05]  /*1d790*/  BSYNC B1 ;  /* 0x0000000000017941 */ /* 0x000fea0003800000 */
.L_x_339:
        /* <DEDUP_REMOVED lines=13> */
.L_x_342:
[----:B------:R-:W-:Y:S05]  /*1d870*/  BSYNC B1 ;  /* 0x0000000000017941 */ /* 0x000fea0003800000 */
.L_x_341:
        /* <DEDUP_REMOVED lines=13> */
.L_x_344:
[----:B------:R-:W-:Y:S05]  /*1d950*/  BSYNC B1 ;  /* 0x0000000000017941 */ /* 0x000fea0003800000 */
.L_x_343:
        /* <DEDUP_REMOVED lines=13> */
.L_x_346:
[----:B------:R-:W-:Y:S05]  /*1da30*/  BSYNC B1 ;  /* 0x0000000000017941 */ /* 0x000fea0003800000 */
.L_x_345:
        /* <DEDUP_REMOVED lines=13> */
.L_x_348:
[----:B------:R-:W-:Y:S05]  /*1db10*/  BSYNC B1 ;  /* 0x0000000000017941 */ /* 0x000fea0003800000 */
.L_x_347:
        /* <DEDUP_REMOVED lines=13> */
.L_x_350:
[----:B------:R-:W-:Y:S05]  /*1dbf0*/  BSYNC B1 ;  /* 0x0000000000017941 */ /* 0x000fea0003800000 */
.L_x_349:
        /* <DEDUP_REMOVED lines=13> */
.L_x_352:
[----:B------:R-:W-:Y:S05]  /*1dcd0*/  BSYNC B1 ;  /* 0x0000000000017941 */ /* 0x000fea0003800000 */
.L_x_351:
        /* <DEDUP_REMOVED lines=13> */
.L_x_354:
[----:B------:R-:W-:Y:S05]  /*1ddb0*/  BSYNC B1 ;  /* 0x0000000000017941 */ /* 0x000fea0003800000 */
.L_x_353:
        /* <DEDUP_REMOVED lines=13> */
.L_x_356:
[----:B------:R-:W-:Y:S05]  /*1de90*/  BSYNC B1 ;  /* 0x0000000000017941 */ /* 0x000fea0003800000 */
.L_x_355:
        /* <DEDUP_REMOVED lines=13> */
.L_x_358:
[----:B------:R-:W-:Y:S05]  /*1df70*/  BSYNC B1 ;  /* 0x0000000000017941 */ /* 0x000fea0003800000 */
.L_x_357:
        /* <DEDUP_REMOVED lines=13> */
.L_x_360:
[----:B------:R-:W-:Y:S05]  /*1e050*/  BSYNC B1 ;  /* 0x0000000000017941 */ /* 0x000fea0003800000 */
.L_x_359:
        /* <DEDUP_REMOVED lines=13> */
.L_x_362:
[----:B------:R-:W-:Y:S05]  /*1e130*/  BSYNC B1 ;  /* 0x0000000000017941 */ /* 0x000fea0003800000 */
.L_x_361:
        /* <DEDUP_REMOVED lines=13> */
.L_x_364:
[----:B------:R-:W-:Y:S05]  /*1e210*/  BSYNC B1 ;  /* 0x0000000000017941 */ /* 0x000fea0003800000 */
.L_x_363:
        /* <DEDUP_REMOVED lines=13> */
.L_x_366:
[----:B------:R-:W-:Y:S05]  /*1e2f0*/  BSYNC B1 ;  /* 0x0000000000017941 */ /* 0x000fea0003800000 */
.L_x_365:
        /* <DEDUP_REMOVED lines=13> */
.L_x_368:
[----:B------:R-:W-:Y:S05]  /*1e3d0*/  BSYNC B1 ;  /* 0x0000000000017941 */ /* 0x000fea0003800000 */
.L_x_367:
        /* <DEDUP_REMOVED lines=13> */
.L_x_370:
[----:B------:R-:W-:Y:S05]  /*1e4b0*/  BSYNC B1 ;  /* 0x0000000000017941 */ /* 0x000fea0003800000 */
.L_x_369:
        /* <DEDUP_REMOVED lines=13> */
.L_x_372:
[----:B------:R-:W-:Y:S05]  /*1e590*/  BSYNC B1 ;  /* 0x0000000000017941 */ /* 0x000fea0003800000 */
.L_x_371:
        /* <DEDUP_REMOVED lines=13> */
.L_x_374:
[----:B------:R-:W-:Y:S05]  /*1e670*/  BSYNC B1 ;  /* 0x0000000000017941 */ /* 0x000fea0003800000 */
.L_x_373:
        /* <DEDUP_REMOVED lines=13> */
.L_x_376:
[----:B------:R-:W-:Y:S05]  /*1e750*/  BSYNC B1 ;  /* 0x0000000000017941 */ /* 0x000fea0003800000 */
.L_x_375:
        /* <DEDUP_REMOVED lines=13> */
.L_x_378:
[----:B------:R-:W-:Y:S05]  /*1e830*/  BSYNC B1 ;  /* 0x0000000000017941 */ /* 0x000fea0003800000 */
.L_x_377:
        /* <DEDUP_REMOVED lines=13> */
.L_x_380:
[----:B------:R-:W-:Y:S05]  /*1e910*/  BSYNC B1 ;  /* 0x0000000000017941 */ /* 0x000fea0003800000 */
.L_x_379:
        /* <DEDUP_REMOVED lines=13> */
.L_x_382:
[----:B------:R-:W-:Y:S05]  /*1e9f0*/  BSYNC B1 ;  /* 0x0000000000017941 */ /* 0x000fea0003800000 */
.L_x_381:
        /* <DEDUP_REMOVED lines=13> */
.L_x_384:
[----:B------:R-:W-:Y:S05]  /*1ead0*/  BSYNC B1 ;  /* 0x0000000000017941 */ /* 0x000fea0003800000 */
.L_x_383:
        /* <DEDUP_REMOVED lines=13> */
.L_x_386:
[----:B------:R-:W-:Y:S05]  /*1ebb0*/  BSYNC B1 ;  /* 0x0000000000017941 */ /* 0x000fea0003800000 */
.L_x_385:
        /* <DEDUP_REMOVED lines=13> */
.L_x_388:
[----:B------:R-:W-:Y:S05]  /*1ec90*/  BSYNC B1 ;  /* 0x0000000000017941 */ /* 0x000fea0003800000 */
.L_x_387:
        /* <DEDUP_REMOVED lines=13> */
.L_x_390:
[----:B------:R-:W-:Y:S05]  /*1ed70*/  BSYNC B1 ;  /* 0x0000000000017941 */ /* 0x000fea0003800000 */
.L_x_389:
        /* <DEDUP_REMOVED lines=13> */
.L_x_392:
[----:B------:R-:W-:Y:S05]  /*1ee50*/  BSYNC B1 ;  /* 0x0000000000017941 */ /* 0x000fea0003800000 */
.L_x_391:
        /* <DEDUP_REMOVED lines=13> */
.L_x_394:
[----:B------:R-:W-:Y:S05]  /*1ef30*/  BSYNC B1 ;  /* 0x0000000000017941 */ /* 0x000fea0003800000 */
.L_x_393:
        /* <DEDUP_REMOVED lines=13> */
.L_x_396:
[----:B------:R-:W-:Y:S05]  /*1f010*/  BSYNC B1 ;  /* 0x0000000000017941 */ /* 0x000fea0003800000 */
.L_x_395:
        /* <DEDUP_REMOVED lines=13> */
.L_x_398:
[----:B------:R-:W-:Y:S05]  /*1f0f0*/  BSYNC B1 ;  /* 0x0000000000017941 */ /* 0x000fea0003800000 */
.L_x_397:
        /* <DEDUP_REMOVED lines=13> */
.L_x_400:
[----:B------:R-:W-:Y:S05]  /*1f1d0*/  BSYNC B1 ;  /* 0x0000000000017941 */ /* 0x000fea0003800000 */
.L_x_399:
        /* <DEDUP_REMOVED lines=13> */
.L_x_402:
[----:B------:R-:W-:Y:S05]  /*1f2b0*/  BSYNC B1 ;  /* 0x0000000000017941 */ /* 0x000fea0003800000 */
.L_x_401:
        /* <DEDUP_REMOVED lines=13> */
.L_x_404:
[----:B------:R-:W-:Y:S05]  /*1f390*/  BSYNC B1 ;  /* 0x0000000000017941 */ /* 0x000fea0003800000 */
.L_x_403:
        /* <DEDUP_REMOVED lines=13> */
.L_x_406:
[----:B------:R-:W-:Y:S05]  /*1f470*/  BSYNC B1 ;  /* 0x0000000000017941 */ /* 0x000fea0003800000 */
.L_x_405:
        /* <DEDUP_REMOVED lines=13> */
.L_x_408:
[----:B------:R-:W-:Y:S05]  /*1f550*/  BSYNC B1 ;  /* 0x0000000000017941 */ /* 0x000fea0003800000 */
.L_x_407:
        /* <DEDUP_REMOVED lines=13> */
.L_x_410:
[----:B------:R-:W-:Y:S05]  /*1f630*/  BSYNC B1 ;  /* 0x0000000000017941 */ /* 0x000fea0003800000 */
.L_x_409:
        /* <DEDUP_REMOVED lines=13> */
.L_x_412:
[----:B------:R-:W-:Y:S05]  /*1f710*/  BSYNC B1 ;  /* 0x0000000000017941 */ /* 0x000fea0003800000 */
.L_x_411:
        /* <DEDUP_REMOVED lines=13> */
.L_x_414:
[----:B------:R-:W-:Y:S05]  /*1f7f0*/  BSYNC B1 ;  /* 0x0000000000017941 */ /* 0x000fea0003800000 */
.L_x_413:
        /* <DEDUP_REMOVED lines=13> */
.L_x_416:
[----:B------:R-:W-:Y:S05]  /*1f8d0*/  BSYNC B1 ;  /* 0x0000000000017941 */ /* 0x000fea0003800000 */
.L_x_415:
        /* <DEDUP_REMOVED lines=13> */
.L_x_418:
[----:B------:R-:W-:Y:S05]  /*1f9b0*/  BSYNC B1 ;  /* 0x0000000000017941 */ /* 0x000fea0003800000 */
.L_x_417:
        /* <DEDUP_REMOVED lines=13> */
.L_x_420:
[----:B------:R-:W-:Y:S05]  /*1fa90*/  BSYNC B1 ;  /* 0x0000000000017941 */ /* 0x000fea0003800000 */
.L_x_419:
        /* <DEDUP_REMOVED lines=13> */
.L_x_422:
[----:B------:R-:W-:Y:S05]  /*1fb70*/  BSYNC B1 ;  /* 0x0000000000017941 */ /* 0x000fea0003800000 */
.L_x_421:
        /* <DEDUP_REMOVED lines=13> */
.L_x_424:
[----:B------:R-:W-:Y:S05]  /*1fc50*/  BSYNC B1 ;  /* 0x0000000000017941 */ /* 0x000fea0003800000 */
.L_x_423:
        /* <DEDUP_REMOVED lines=13> */
.L_x_426:
[----:B------:R-:W-:Y:S05]  /*1fd30*/  BSYNC B1 ;  /* 0x0000000000017941 */ /* 0x000fea0003800000 */
.L_x_425:
        /* <DEDUP_REMOVED lines=13> */
.L_x_428:
[----:B------:R-:W-:Y:S05]  /*1fe10*/  BSYNC B1 ;  /* 0x0000000000017941 */ /* 0x000fea0003800000 */
.L_x_427:
        /* <DEDUP_REMOVED lines=13> */
.L_x_430:
[----:B------:R-:W-:Y:S05]  /*1fef0*/  BSYNC B1 ;  /* 0x0000000000017941 */ /* 0x000fea0003800000 */
.L_x_429:
        /* <DEDUP_REMOVED lines=13> */
.L_x_432:
[----:B------:R-:W-:Y:S05]  /*1ffd0*/  BSYNC B1 ;  /* 0x0000000000017941 */ /* 0x000fea0003800000 */
.L_x_431:
        /* <DEDUP_REMOVED lines=13> */
.L_x_434:
[----:B------:R-:W-:Y:S05]  /*200b0*/  BSYNC B1 ;  /* 0x0000000000017941 */ /* 0x000fea0003800000 */
.L_x_433:
        /* <DEDUP_REMOVED lines=13> */
.L_x_436:
[----:B------:R-:W-:Y:S05]  /*20190*/  BSYNC B1 ;  /* 0x0000000000017941 */ /* 0x000fea0003800000 */
.L_x_435:
        /* <DEDUP_REMOVED lines=13> */
.L_x_438:
[----:B------:R-:W-:Y:S05]  /*20270*/  BSYNC B1 ;  /* 0x0000000000017941 */ /* 0x000fea0003800000 */
.L_x_437:
        /* <DEDUP_REMOVED lines=13> */
.L_x_440:
[----:B------:R-:W-:Y:S05]  /*20350*/  BSYNC B1 ;  /* 0x0000000000017941 */ /* 0x000fea0003800000 */
.L_x_439:
        /* <DEDUP_REMOVED lines=13> */
.L_x_442:
[----:B------:R-:W-:Y:S05]  /*20430*/  BSYNC B1 ;  /* 0x0000000000017941 */ /* 0x000fea0003800000 */
.L_x_441:
        /* <DEDUP_REMOVED lines=13> */
.L_x_444:
[----:B------:R-:W-:Y:S05]  /*20510*/  BSYNC B1 ;  /* 0x0000000000017941 */ /* 0x000fea0003800000 */
.L_x_443:
        /* <DEDUP_REMOVED lines=13> */
.L_x_446:
[----:B------:R-:W-:Y:S05]  /*205f0*/  BSYNC B1 ;  /* 0x0000000000017941 */ /* 0x000fea0003800000 */
.L_x_445:
        /* <DEDUP_REMOVED lines=13> */
.L_x_448:
[----:B------:R-:W-:Y:S05]  /*206d0*/  BSYNC B1 ;  /* 0x0000000000017941 */ /* 0x000fea0003800000 */
.L_x_447:
        /* <DEDUP_REMOVED lines=13> */
.L_x_450:
[----:B------:R-:W-:Y:S05]  /*207b0*/  BSYNC B1 ;  /* 0x0000000000017941 */ /* 0x000fea0003800000 */
.L_x_449:
        /* <DEDUP_REMOVED lines=13> */
.L_x_452:
[----:B------:R-:W-:Y:S05]  /*20890*/  BSYNC B1 ;  /* 0x0000000000017941 */ /* 0x000fea0003800000 */
.L_x_451:
        /* <DEDUP_REMOVED lines=13> */
.L_x_454:
[----:B------:R-:W-:Y:S05]  /*20970*/  BSYNC B1 ;  /* 0x0000000000017941 */ /* 0x000fea0003800000 */
.L_x_453:
        /* <DEDUP_REMOVED lines=13> */
.L_x_456:
[----:B------:R-:W-:Y:S05]  /*20a50*/  BSYNC B1 ;  /* 0x0000000000017941 */ /* 0x000fea0003800000 */
.L_x_455:
        /* <DEDUP_REMOVED lines=13> */
.L_x_458:
[----:B------:R-:W-:Y:S05]  /*20b30*/  BSYNC B1 ;  /* 0x0000000000017941 */ /* 0x000fea0003800000 */
.L_x_457:
        /* <DEDUP_REMOVED lines=13> */
.L_x_460:
[----:B------:R-:W-:Y:S05]  /*20c10*/  BSYNC B1 ;  /* 0x0000000000017941 */ /* 0x000fea0003800000 */
.L_x_459:
        /* <DEDUP_REMOVED lines=13> */
.L_x_462:
[----:B------:R-:W-:Y:S05]  /*20cf0*/  BSYNC B1 ;  /* 0x0000000000017941 */ /* 0x000fea0003800000 */
.L_x_461:
        /* <DEDUP_REMOVED lines=13> */
.L_x_464:
[----:B------:R-:W-:Y:S05]  /*20dd0*/  BSYNC B1 ;  /* 0x0000000000017941 */ /* 0x000fea0003800000 */
.L_x_463:
        /* <DEDUP_REMOVED lines=13> */
.L_x_466:
[----:B------:R-:W-:Y:S05]  /*20eb0*/  BSYNC B1 ;  /* 0x0000000000017941 */ /* 0x000fea0003800000 */
.L_x_465:
        /* <DEDUP_REMOVED lines=13> */
.L_x_468:
[----:B------:R-:W-:Y:S05]  /*20f90*/  BSYNC B1 ;  /* 0x0000000000017941 */ /* 0x000fea0003800000 */
.L_x_467:
        /* <DEDUP_REMOVED lines=13> */
.L_x_470:
[----:B------:R-:W-:Y:S05]  /*21070*/  BSYNC B1 ;  /* 0x0000000000017941 */ /* 0x000fea0003800000 */
.L_x_469:
        /* <DEDUP_REMOVED lines=13> */
.L_x_472:
[----:B------:R-:W-:Y:S05]  /*21150*/  BSYNC B1 ;  /* 0x0000000000017941 */ /* 0x000fea0003800000 */
.L_x_471:
        /* <DEDUP_REMOVED lines=13> */
.L_x_474:
[----:B------:R-:W-:Y:S05]  /*21230*/  BSYNC B1 ;  /* 0x0000000000017941 */ /* 0x000fea0003800000 */
.L_x_473:
        /* <DEDUP_REMOVED lines=13> */
.L_x_476:
[----:B------:R-:W-:Y:S05]  /*21310*/  BSYNC B1 ;  /* 0x0000000000017941 */ /* 0x000fea0003800000 */
.L_x_475:
        /* <DEDUP_REMOVED lines=13> */
.L_x_478:
[----:B------:R-:W-:Y:S05]  /*213f0*/  BSYNC B1 ;  /* 0x0000000000017941 */ /* 0x000fea0003800000 */
.L_x_477:
        /* <DEDUP_REMOVED lines=13> */
.L_x_480:
[----:B------:R-:W-:Y:S05]  /*214d0*/  BSYNC B1 ;  /* 0x0000000000017941 */ /* 0x000fea0003800000 */
.L_x_479:
        /* <DEDUP_REMOVED lines=13> */
.L_x_482:
[----:B------:R-:W-:Y:S05]  /*215b0*/  BSYNC B1 ;  /* 0x0000000000017941 */ /* 0x000fea0003800000 */
.L_x_481:
        /* <DEDUP_REMOVED lines=13> */
.L_x_484:
[----:B------:R-:W-:Y:S05]  /*21690*/  BSYNC B1 ;  /* 0x0000000000017941 */ /* 0x000fea0003800000 */
.L_x_483:
        /* <DEDUP_REMOVED lines=13> */
.L_x_486:
[----:B------:R-:W-:Y:S05]  /*21770*/  BSYNC B1 ;  /* 0x0000000000017941 */ /* 0x000fea0003800000 */
.L_x_485:
        /* <DEDUP_REMOVED lines=13> */
.L_x_488:
[----:B------:R-:W-:Y:S05]  /*21850*/  BSYNC B1 ;  /* 0x0000000000017941 */ /* 0x000fea0003800000 */
.L_x_487:
        /* <DEDUP_REMOVED lines=13> */
.L_x_490:
[----:B------:R-:W-:Y:S05]  /*21930*/  BSYNC B1 ;  /* 0x0000000000017941 */ /* 0x000fea0003800000 */
.L_x_489:
        /* <DEDUP_REMOVED lines=13> */
.L_x_492:
[----:B------:R-:W-:Y:S05]  /*21a10*/  BSYNC B1 ;  /* 0x0000000000017941 */ /* 0x000fea0003800000 */
.L_x_491:
        /* <DEDUP_REMOVED lines=13> */
.L_x_494:
[----:B------:R-:W-:Y:S05]  /*21af0*/  BSYNC B1 ;  /* 0x0000000000017941 */ /* 0x000fea0003800000 */
.L_x_493:
        /* <DEDUP_REMOVED lines=13> */
.L_x_496:
[----:B------:R-:W-:Y:S05]  /*21bd0*/  BSYNC B1 ;  /* 0x0000000000017941 */ /* 0x000fea0003800000 */
.L_x_495:
        /* <DEDUP_REMOVED lines=13> */
.L_x_498:
[----:B------:R-:W-:Y:S05]  /*21cb0*/  BSYNC B1 ;  /* 0x0000000000017941 */ /* 0x000fea0003800000 */
.L_x_497:
        /* <DEDUP_REMOVED lines=13> */
.L_x_500:
[----:B------:R-:W-:Y:S05]  /*21d90*/  BSYNC B1 ;  /* 0x0000000000017941 */ /* 0x000fea0003800000 */
.L_x_499:
        /* <DEDUP_REMOVED lines=13> */
.L_x_502:
[----:B------:R-:W-:Y:S05]  /*21e70*/  BSYNC B1 ;  /* 0x0000000000017941 */ /* 0x000fea0003800000 */
.L_x_501:
        /* <DEDUP_REMOVED lines=13> */
.L_x_504:
[----:B------:R-:W-:Y:S05]  /*21f50*/  BSYNC B1 ;  /* 0x0000000000017941 */ /* 0x000fea0003800000 */
.L_x_503:
        /* <DEDUP_REMOVED lines=13> */
.L_x_506:
[----:B------:R-:W-:Y:S05]  /*22030*/  BSYNC B1 ;  /* 0x0000000000017941 */ /* 0x000fea0003800000 */
.L_x_505:
        /* <DEDUP_REMOVED lines=13> */
.L_x_508:
[----:B------:R-:W-:Y:S05]  /*22110*/  BSYNC B1 ;  /* 0x0000000000017941 */ /* 0x000fea0003800000 */
.L_x_507:
        /* <DEDUP_REMOVED lines=13> */
.L_x_510:
[----:B------:R-:W-:Y:S05]  /*221f0*/  BSYNC B1 ;  /* 0x0000000000017941 */ /* 0x000fea0003800000 */
.L_x_509:
        /* <DEDUP_REMOVED lines=13> */
.L_x_512:
[----:B------:R-:W-:Y:S05]  /*222d0*/  BSYNC B1 ;  /* 0x0000000000017941 */ /* 0x000fea0003800000 */
.L_x_511:
        /* <DEDUP_REMOVED lines=13> */
.L_x_514:
[----:B------:R-:W-:Y:S05]  /*223b0*/  BSYNC B1 ;  /* 0x0000000000017941 */ /* 0x000fea0003800000 */
.L_x_513:
        /* <DEDUP_REMOVED lines=13> */
.L_x_516:
[----:B------:R-:W-:Y:S05]  /*22490*/  BSYNC B1 ;  /* 0x0000000000017941 */ /* 0x000fea0003800000 */
.L_x_515:
        /* <DEDUP_REMOVED lines=13> */
.L_x_518:
[----:B------:R-:W-:Y:S05]  /*22570*/  BSYNC B1 ;  /* 0x0000000000017941 */ /* 0x000fea0003800000 */
.L_x_517:
        /* <DEDUP_REMOVED lines=13> */
.L_x_520:
[----:B------:R-:W-:Y:S05]  /*22650*/  BSYNC B1 ;  /* 0x0000000000017941 */ /* 0x000fea0003800000 */
.L_x_519:
        /* <DEDUP_REMOVED lines=13> */
.L_x_522:
[----:B------:R-:W-:Y:S05]  /*22730*/  BSYNC B1 ;  /* 0x0000000000017941 */ /* 0x000fea0003800000 */
.L_x_521:
        /* <DEDUP_REMOVED lines=13> */
.L_x_524:
[----:B------:R-:W-:Y:S05]  /*22810*/  BSYNC B1 ;  /* 0x0000000000017941 */ /* 0x000fea0003800000 */
.L_x_523:
        /* <DEDUP_REMOVED lines=13> */
.L_x_526:
[----:B------:R-:W-:Y:S05]  /*228f0*/  BSYNC B1 ;  /* 0x0000000000017941 */ /* 0x000fea0003800000 */
.L_x_525:
        /* <DEDUP_REMOVED lines=13> */
.L_x_528:
[----:B------:R-:W-:Y:S05]  /*229d0*/  BSYNC B1 ;  /* 0x0000000000017941 */ /* 0x000fea0003800000 */
.L_x_527:
        /* <DEDUP_REMOVED lines=13> */
.L_x_530:
[----:B------:R-:W-:Y:S05]  /*22ab0*/  BSYNC B1 ;  /* 0x0000000000017941 */ /* 0x000fea0003800000 */
.L_x_529:
        /* <DEDUP_REMOVED lines=13> */
.L_x_532:
[----:B------:R-:W-:Y:S05]  /*22b90*/  BSYNC B1 ;  /* 0x0000000000017941 */ /* 0x000fea0003800000 */
.L_x_531:
        /* <DEDUP_REMOVED lines=13> */
.L_x_534:
[----:B------:R-:W-:Y:S05]  /*22c70*/  BSYNC B1 ;  /* 0x0000000000017941 */ /* 0x000fea0003800000 */
.L_x_533:
        /* <DEDUP_REMOVED lines=13> */
.L_x_536:
[----:B------:R-:W-:Y:S05]  /*22d50*/  BSYNC B1 ;  /* 0x0000000000017941 */ /* 0x000fea0003800000 */
.L_x_535:
        /* <DEDUP_REMOVED lines=13> */
.L_x_538:
[----:B------:R-:W-:Y:S05]  /*22e30*/  BSYNC B1 ;  /* 0x0000000000017941 */ /* 0x000fea0003800000 */
.L_x_537:
        /* <DEDUP_REMOVED lines=13> */
.L_x_540:
[----:B------:R-:W-:Y:S05]  /*22f10*/  BSYNC B1 ;  /* 0x0000000000017941 */ /* 0x000fea0003800000 */
.L_x_539:
[----:B--234-:R-:W2:Y:S01]  /*22f20*/  LDL.LU R3, [R1+0x444] ;  /* 0x0004440001037983 */ /* 0x01cea20000300800 */
[----:B-----5:R-:W-:Y:S01]  /*22f30*/  LOP3.LUT R6, R6, 0xff, RZ, 0xc0, !PT ;  /* 0x000000ff06067812 */ /* 0x020fe200078ec0ff */
[----:B------:R-:W-:Y:S01]  /*22f40*/  BSSY B1, `(.L_x_541) ;  /* 0x000000b000017945 */ /* 0x000fe20003800000 */
[----:B------:R-:W-:Y:S02]  /*22f50*/  ISETP.LT.OR P2, PT, R0, 0xf9, !P1 ;  /* 0x000000f90000780c */ /* 0x000fe40004f41670 */
[----:B------:R-:W-:Y:S02]  /*22f60*/  F2FP.F16.E4M3.UNPACK_B R6, R6 ;  /* 0x00000006ff06723e */ /* 0x000fe400020006ff */
[----:B------:R-:W-:-:S03]  /*22f70*/  PRMT R2, RZ, 0x7610, R2 ;  /* 0x00007610ff027816 */ /* 0x000fc60000000002 */
[----:B------:R-:W-:-:S05]  /*22f80*/  HADD2.F32 R6, -RZ, R6.H0_H0 ;  /* 0x20000006ff067230 */ /* 0x000fca0000004100 */
[----:B------:R-:W-:-:S04]  /*22f90*/  FMUL R6, R6, UR21 ;  /* 0x0000001506067c20 */ /* 0x000fc80008400000 */
[----:B--2---:R-:W-:-:S05]  /*22fa0*/  FFMA R6, R3, UR20, R6 ;  /* 0x0000001403067c23 */ /* 0x004fca0008000006 */
[----:B------:R-:W-:-:S05]  /*22fb0*/  F2FP.SATFINITE.E4M3.F32.PACK_AB_MERGE_C R3, RZ, R6, RZ ;  /* 0x00000006ff03723e */ /* 0x000fca00048070ff */
[----:B------:R2:W-:Y:S01]  /*22fc0*/  @!P0 STG.E.U8 desc[UR14][R30.64+0xf9], R3 ;  /* 0x0000f9031e008986 */ /* 0x0005e2000c10110e */
[----:B------:R-:W-:Y:S05]  /*22fd0*/  @P2 BRA `(.L_x_542) ;  /* 0x0000000000042947 */ /* 0x000fea0003800000 */
[----:B------:R3:W5:Y:S02]  /*22fe0*/  LDG.E.U8 R2, desc[UR14][R4.64+0xf8] ;  /* 0x0000f80e04027981 */ /* 0x000764000c1e1100 */
.L_x_542:
[----:B------:R-:W-:Y:S05]  /*22ff0*/  BSYNC B1 ;  /* 0x0000000000017941 */ /* 0x000fea0003800000 */
.L_x_541:
[----:B--2---:R-:W2:Y:S01]  /*23000*/  LDL.LU R3, [R1+0x448] ;  /* 0x0004480001037983 */ /* 0x004ea20000300800 */
        /* <DEDUP_REMOVED lines=12> */
.L_x_544:
[----:B------:R-:W-:Y:S05]  /*230d0*/  BSYNC B1 ;  /* 0x0000000000017941 */ /* 0x000fea0003800000 */
.L_x_543:
[----:B------:R-:W-:Y:S05]  /*230e0*/  @P1 BRA `(.L_x_545) ;  /* 0x0000004800841947 */ /* 0x000fea0003800000 */
[----:B------:R-:W2:Y:S01]  /*230f0*/  LDL.LU R2, [R1+0x44c] ;  /* 0x00044c0001027983 */ /* 0x000ea20000300800 */
[----:B-----5:R-:W-:-:S04]  /*23100*/  LOP3.LUT R0, R0, 0xff, RZ, 0xc0, !PT ;  /* 0x000000ff00007812 */ /* 0x020fc800078ec0ff */
[----:B------:R-:W-:-:S05]  /*23110*/  F2FP.F16.E4M3.UNPACK_B R0, R0 ;  /* 0x00000000ff00723e */ /* 0x000fca00020006ff */
[----:B------:R-:W-:-:S05]  /*23120*/  HADD2.F32 R0, -RZ, R0.H0_H0 ;  /* 0x20000000ff007230 */ /* 0x000fca0000004100 */
[----:B------:R-:W-:-:S04]  /*23130*/  FMUL R0, R0, UR21 ;  /* 0x0000001500007c20 */ /* 0x000fc80008400000 */
[----:B--2---:R-:W-:-:S05]  /*23140*/  FFMA R0, R2, UR20, R0 ;  /* 0x0000001402007c23 */ /* 0x004fca0008000000 */
[----:B------:R-:W-:-:S05]  /*23150*/  F2FP.SATFINITE.E4M3.F32.PACK_AB_MERGE_C R3, RZ, R0, RZ ;  /* 0x00000000ff03723e */ /* 0x000fca00048070ff */
[----:B------:R2:W-:Y:S01]  /*23160*/  STG.E.U8 desc[UR14][R28.64+0xf9], R3 ;  /* 0x0000f9031c007986 */ /* 0x0005e2000c10110e */
[----:B------:R-:W-:Y:S05]  /*23170*/  BRA `(.L_x_545) ;  /* 0x0000004800607947 */ /* 0x000fea0003800000 */
.L_x_32:
[----:B------:R-:W-:Y:S01]  /*23180*/  ISETP.GE.AND P3, PT, R34, 0x1, PT ;  /* 0x000000012200780c */ /* 0x000fe20003f66270 */
[----:B-----5:R-:W-:Y:S01]  /*23190*/  FMUL R2, R2, UR20 ;  /* 0x0000001402027c20 */ /* 0x020fe20008400000 */
[----:B------:R-:W3:Y:S02]  /*231a0*/  LDL.LU R40, [R1+0x200] ;  /* 0x0002000001287983 */ /* 0x000ee40000300800 */
[----:B------:R-:W-:Y:S02]  /*231b0*/  ISETP.LT.OR P0, PT, R0, 0x1, !P3 ;  /* 0x000000010000780c */ /* 0x000fe40005f01670 */
[----:B------:R-:W-:Y:S01]  /*231c0*/  F2FP.SATFINITE.E4M3.F32.PACK_AB_MERGE_C R2, RZ, R2, RZ ;  /* 0x00000002ff02723e */ /* 0x000fe200048070ff */
[----:B------:R-:W-:Y:S01]  /*231d0*/  FMUL R3, R3, UR20 ;  /* 0x0000001403037c20 */ /* 0x000fe20008400000 */
[----:B------:R-:W-:Y:S01]  /*231e0*/  ISETP.GE.AND P2, PT, R34, 0x9, PT ;  /* 0x000000092200780c */ /* 0x000fe20003f46270 */
[----:B------:R-:W-:Y:S01]  /*231f0*/  FMUL R4, R4, UR20 ;  /* 0x0000001404047c20 */ /* 0x000fe20008400000 */
[----:B------:R-:W-:Y:S01]  /*23200*/  FMUL R5, R5, UR20 ;  /* 0x0000001405057c20 */ /* 0x000fe20008400000 */
[----:B------:R-:W-:Y:S01]  /*23210*/  ISETP.LT.OR P1, PT, R0, 0x9, !P3 ;  /* 0x000000090000780c */ /* 0x000fe20005f21670 */
[----:B------:R-:W-:Y:S01]  /*23220*/  FMUL R6, R6, UR20 ;  /* 0x0000001406067c20 */ /* 0x000fe20008400000 */
[----:B------:R-:W-:Y:S01]  /*23230*/  FMUL R7, R7, UR20 ;  /* 0x0000001407077c20 */ /* 0x000fe20008400000 */
[----:B------:R-:W-:Y:S01]  /*23240*/  FMUL R8, R8, UR20 ;  /* 0x0000001408087c20 */ /* 0x000fe20008400000 */
[----:B------:R-:W-:Y:S01]  /*23250*/  FMUL R9, R9, UR20 ;  /* 0x0000001409097c20 */ /* 0x000fe20008400000 */
[----:B------:R-:W-:Y:S01]  /*23260*/  FMUL R10, R10, UR20 ;  /* 0x000000140a0a7c20 */ /* 0x000fe20008400000 */
[----:B------:R-:W-:Y:S01]  /*23270*/  @!P0 STG.E.U8 desc[UR14][R24.64], R2 ;  /* 0x0000000218008986 */ /* 0x000fe2000c10110e */
[----:B------:R-:W-:-:S02]  /*23280*/  ISETP.LT.OR P0, PT, R0, 0x2, !P3 ;  /* 0x000000020000780c */ /* 0x000fc40005f01670 */
[----:B------:R-:W-:Y:S01]  /*23290*/  F2FP.SATFINITE.E4M3.F32.PACK_AB_MERGE_C R3, RZ, R3, RZ ;  /* 0x00000003ff03723e */ /* 0x000fe200048070ff */
[----:B------:R-:W-:Y:S01]  /*232a0*/  FMUL R11, R11, UR20 ;  /* 0x000000140b0b7c20 */ /* 0x000fe20008400000 */
[----:B------:R-:W-:Y:S01]  /*232b0*/  F2FP.SATFINITE.E4M3.F32.PACK_AB_MERGE_C R4, RZ, R4, RZ ;  /* 0x00000004ff04723e */ /* 0x000fe200048070ff */
[----:B------:R-:W-:Y:S01]  /*232c0*/  FMUL R12, R12, UR20 ;  /* 0x000000140c0c7c20 */ /* 0x000fe20008400000 */
[----:B------:R-:W-:Y:S01]  /*232d0*/  FMUL R13, R13, UR20 ;  /* 0x000000140d0d7c20 */ /* 0x000fe20008400000 */
[----:B------:R-:W-:Y:S01]  /*232e0*/  FMUL R14, R14, UR20 ;  /* 0x000000140e0e7c20 */ /* 0x000fe20008400000 */
[----:B------:R-:W-:Y:S01]  /*232f0*/  FMUL R15, R15, UR20 ;  /* 0x000000140f0f7c20 */ /* 0x000fe20008400000 */
[----:B------:R-:W-:Y:S01]  /*23300*/  FMUL R16, R16, UR20 ;  /* 0x0000001410107c20 */ /* 0x000fe20008400000 */
[----:B------:R-:W-:Y:S01]  /*23310*/  FMUL R17, R17, UR20 ;  /* 0x0000001411117c20 */ /* 0x000fe20008400000 */
[----:B------:R-:W-:Y:S01]  /*23320*/  FMUL R18, R18, UR20 ;  /* 0x0000001412127c20 */ /* 0x000fe20008400000 */
[----:B------:R-:W-:Y:S01]  /*23330*/  FMUL R19, R19, UR20 ;  /* 0x0000001413137c20 */ /* 0x000fe20008400000 */
[----:B------:R0:W-:Y:S01]  /*23340*/  @!P0 STG.E.U8 desc[UR14][R24.64+0x1], R3 ;  /* 0x0000010318008986 */ /* 0x0001e2000c10110e */
[----:B------:R-:W-:-:S02]  /*23350*/  ISETP.LT.OR P0, PT, R0, 0x1, !P2 ;  /* 0x000000010000780c */ /* 0x000fc40005701670 */
[----:B------:R-:W-:Y:S01]  /*23360*/  F2FP.SATFINITE.E4M3.F32.PACK_AB_MERGE_C R5, RZ, R5, RZ ;  /* 0x00000005ff05723e */ /* 0x000fe200048070ff */
[----:B------:R-:W-:Y:S01]  /*23370*/  FMUL R20, R20, UR20 ;  /* 0x0000001414147c20 */ /* 0x000fe20008400000 */
[----:B------:R-:W4:Y:S01]  /*23380*/  LDL.LU R39, [R1+0x204] ;  /* 0x0002040001277983 */ /* 0x000f220000300800 */
[----:B------:R-:W-:Y:S02]  /*23390*/  F2FP.SATFINITE.E4M3.F32.PACK_AB_MERGE_C R6, RZ, R6, RZ ;  /* 0x00000006ff06723e */ /* 0x000fe400048070ff */
[----:B------:R-:W-:Y:S01]  /*233a0*/  F2FP.SATFINITE.E4M3.F32.PACK_AB_MERGE_C R7, RZ, R7, RZ ;  /* 0x00000007ff07723e */ /* 0x000fe200048070ff */
[----:B------:R-:W-:Y:S01]  /*233b0*/  FMUL R21, R21, UR20 ;  /* 0x0000001415157c20 */ /* 0x000fe20008400000 */
[C---:B------:R-:W-:Y:S01]  /*233c0*/  ISETP.LT.OR P5, PT, R0.reuse, 0xa, !P2 ;  /* 0x0000000a0000780c */ /* 0x040fe200057a1670 */
[----:B------:R-:W2:Y:S04]  /*233d0*/  LDL.LU R35, [R1+0x208] ;  /* 0x0002080001237983 */ /* 0x000ea80000300800 */
[----:B------:R-:W-:Y:S01]  /*233e0*/  @!P0 STG.E.U8 desc[UR14][R26.64], R4 ;  /* 0x000000041a008986 */ /* 0x000fe2000c10110e */
[----:B------:R-:W-:-:S02]  /*233f0*/  ISETP.LT.OR P0, PT, R0, 0x2, !P2 ;  /* 0x000000020000780c */ /* 0x000fc40005701670 */
[----:B------:R-:W-:Y:S01]  /*23400*/  F2FP.SATFINITE.E4M3.F32.PACK_AB_MERGE_C R8, RZ, R8, RZ ;  /* 0x00000008ff08723e */ /* 0x000fe200048070ff */
[----:B------:R-:W-:Y:S01]  /*23410*/  FMUL R22, R22, UR20 ;  /* 0x0000001416167c20 */ /* 0x000fe20008400000 */
[----:B------:R-:W-:Y:S01]  /*23420*/  F2FP.SATFINITE.E4M3.F32.PACK_AB_MERGE_C R9, RZ, R9, RZ ;  /* 0x00000009ff09723e */ /* 0x000fe200048070ff */
[----:B------:R-:W4:Y:S08]  /*23430*/  LDL.LU R33, [R1+0x20c] ;  /* 0x00020c0001217983 */ /* 0x000f300000300800 */
[----:B------:R1:W-:Y:S01]  /*23440*/  @!P0 STG.E.U8 desc[UR14][R26.64+0x1], R5 ;  /* 0x000001051a008986 */ /* 0x0003e2000c10110e */
[----:B------:R-:W-:-:S03]  /*23450*/  ISETP.LT.OR P0, PT, R0, 0xa, !P3 ;  /* 0x0000000a0000780c */ /* 0x000fc60005f01670 */
[----:B------:R-:W-:Y:S01]  /*23460*/  @!P1 STG.E.U8 desc[UR14][R24.64+0x8], R6 ;  /* 0x0000080618009986 */ /* 0x000fe2000c10110e */
[C---:B------:R-:W-:Y:S02]  /*23470*/  ISETP.LT.OR P1, PT, R0.reuse, 0x9, !P2 ;  /* 0x000000090000780c */ /* 0x040fe40005721670 */
[----:B------:R-:W-:Y:S01]  /*23480*/  F2FP.SATFINITE.E4M3.F32.PACK_AB_MERGE_C R10, RZ, R10, RZ ;  /* 0x0000000aff0a723e */ /* 0x000fe200048070ff */
[----:B------:R-:W4:Y:S01]  /*23490*/  LDL.LU R32, [R1+0x210] ;  /* 0x0002100001207983 */ /* 0x000f220000300800 */
[----:B------:R-:W-:Y:S02]  /*234a0*/  F2FP.SATFINITE.E4M3.F32.PACK_AB_MERGE_C R11, RZ, R11, RZ ;  /* 0x0000000bff0b723e */ /* 0x000fe400048070ff */
[----:B------:R-:W-:Y:S01]  /*234b0*/  F2FP.SATFINITE.E4M3.F32.PACK_AB_MERGE_C R12, RZ, R12, RZ ;  /* 0x0000000cff0c723e */ /* 0x000fe200048070ff */
[----:B------:R-:W-:Y:S01]  /*234c0*/  FMUL R23, R23, UR20 ;  /* 0x0000001417177c20 */ /* 0x000fe20008400000 */
[----:B------:R-:W-:Y:S01]  /*234d0*/  F2FP.SATFINITE.E4M3.F32.PACK_AB_MERGE_C R13, RZ, R13, RZ ;  /* 0x0000000dff0d723e */ /* 0x000fe200048070ff */
[----:B------:R-:W-:Y:S01]  /*234e0*/  @!P0 STG.E.U8 desc[UR14][R24.64+0x9], R7 ;  /* 0x0000090718008986 */ /* 0x000fe2000c10110e */
[----:B------:R-:W-:-:S03]  /*234f0*/  ISETP.LT.OR P0, PT, R0, 0x11, !P3 ;  /* 0x000000110000780c */ /* 0x000fc60005f01670 */
[----:B------:R-:W-:Y:S01]  /*23500*/  @!P1 STG.E.U8 desc[UR14][R26.64+0x8], R8 ;  /* 0x000008081a009986 */ /* 0x000fe2000c10110e */
[----:B------:R-:W-:-:S03]  /*23510*/  ISETP.LT.OR P1, PT, R0, 0x12, !P3 ;  /* 0x000000120000780c */ /* 0x000fc60005f21670 */
[----:B------:R-:W-:Y:S01]  /*23520*/  @!P5 STG.E.U8 desc[UR14][R26.64+0x9], R9 ;  /* 0x000009091a00d986 */ /* 0x000fe2000c10110e */
[----:B------:R-:W-:Y:S02]  /*23530*/  ISETP.LT.OR P5, PT, R0, 0x11, !P2 ;  /* 0x000000110000780c */ /* 0x000fe400057a1670 */
        /* <DEDUP_REMOVED lines=8> */
[C---:B------:R-:W-:Y:S02]  /*235c0*/  ISETP.LT.OR P5, PT, R0.reuse, 0x1a, !P3 ;  /* 0x0000001a0000780c */ /* 0x040fe40005fa1670 */
        /* <DEDUP_REMOVED lines=22> */
[C---:B------:R-:W-:Y:S02]  /*23730*/  ISETP.LT.OR P0, PT, R0.reuse, 0x29, !P3 ;  /* 0x000000290000780c */ /* 0x040fe40005f01670 */
[----:B------:R-:W-:Y:S01]  /*23740*/  F2FP.SATFINITE.E4M3.F32.PACK_AB_MERGE_C R22, RZ, R22, RZ ;  /* 0x00000016ff16723e */ /* 0x000fe200048070ff */
[----:B------:R-:W-:Y:S01]  /*23750*/  @!P1 STG.E.U8 desc[UR14][R26.64+0x20], R20 ;  /* 0x000020141a009986 */ /* 0x000fe2000c10110e */
[----:B------:R-:W-:-:S02]  /*23760*/  ISETP.LT.OR P1, PT, R0, 0x2a, !P3 ;  /* 0x0000002a0000780c */ /* 0x000fc40005f21670 */
[C---:B------:R-:W-:Y:S01]  /*23770*/  ISETP.LT.OR P6, PT, R0.reuse, 0x2a, !P2 ;  /* 0x0000002a0000780c */ /* 0x040fe200057c1670 */
[----:B------:R-:W-:Y:S01]  /*23780*/  @!P5 STG.E.U8 desc[UR14][R26.64+0x21], R21 ;  /* 0x000021151a00d986 */ /* 0x000fe2000c10110e */
[----:B------:R-:W-:Y:S01]  /*23790*/  ISETP.LT.OR P5, PT, R0, 0x29, !P2 ;  /* 0x000000290000780c */ /* 0x000fe200057a1670 */
[----:B------:R-:W-:Y:S01]  /*237a0*/  FMUL R156, R156, UR20 ;  /* 0x000000149c9c7c20 */ /* 0x000fe20008400000 */
[----:B------:R-:W-:Y:S01]  /*237b0*/  FMUL R157, R157, UR20 ;  /* 0x000000149d9d7c20 */ /* 0x000fe20008400000 */
[----:B------:R-:W-:Y:S01]  /*237c0*/  FMUL R158, R158, UR20 ;  /* 0x000000149e9e7c20 */ /* 0x000fe20008400000 */
[----:B------:R-:W-:Y:S01]  /*237d0*/  FMUL R159, R159, UR20 ;  /* 0x000000149f9f7c20 */ /* 0x000fe20008400000 */
[----:B------:R-:W-:Y:S01]  /*237e0*/  @!P0 STG.E.U8 desc[UR14][R24.64+0x28], R22 ;  /* 0x0000281618008986 */ /* 0x000fe2000c10110e */
[----:B------:R-:W-:Y:S02]  /*237f0*/  ISETP.LT.OR P0, PT, R0, 0x31, !P3 ;  /* 0x000000310000780c */ /* 0x000fe40005f01670 */
[----:B------:R-:W-:Y:S01]  /*23800*/  F2FP.SATFINITE.E4M3.F32.PACK_AB_MERGE_C R23, RZ, R23, RZ ;  /* 0x00000017ff17723e */ /* 0x000fe200048070ff */
[----:B------:R-:W-:Y:S01]  /*23810*/  FMUL R160, R160, UR20 ;  /* 0x00000014a0a07c20 */ /* 0x000fe20008400000 */
[----:B------:R-:W-:Y:S01]  /*23820*/  F2FP.SATFINITE.E4M3.F32.PACK_AB_MERGE_C R152, RZ, R152, RZ ;  /* 0x00000098ff98723e */ /* 0x000fe200048070ff */
[----:B------:R-:W-:Y:S01]  /*23830*/  FMUL R161, R161, UR20 ;  /* 0x00000014a1a17c20 */ /* 0x000fe20008400000 */
        /* <DEDUP_REMOVED lines=47> */
[----:B0-----:R-:W-:Y:S01]  /*23b30*/  F2FP.SATFINITE.E4M3.F32.PACK_AB_MERGE_C R3, RZ, R166, RZ ;  /* 0x000000a6ff03723e */ /* 0x001fe200048070ff */
[----:B------:R-:W-:Y:S01]  /*23b40*/  @!P1 STG.E.U8 desc[UR14][R24.64+0x41], R163 ;  /* 0x000041a318009986 */ /* 0x000fe2000c10110e */
[----:B------:R-:W-:-:S03]  /*23b50*/  ISETP.LT.OR P1, PT, R0, 0x4a, !P3 ;  /* 0x0000004a0000780c */ /* 0x000fc60005f21670 */
[----:B------:R-:W-:Y:S01]  /*23b60*/  @!P5 STG.E.U8 desc[UR14][R26.64+0x40], R164 ;  /* 0x000040a41a00d986 */ /* 0x000fe2000c10110e */
[----:B------:R-:W-:-:S03]  /*23b70*/  ISETP.LT.OR P5, PT, R0, 0x49, !P2 ;  /* 0x000000490000780c */ /* 0x000fc600057a1670 */
[----:B------:R-:W-:Y:S01]  /*23b80*/  @!P6 STG.E.U8 desc[UR14][R26.64+0x41], R165 ;  /* 0x000041a51a00e986 */ /* 0x000fe2000c10110e */
[----:B------:R-:W-:-:S03]  /*23b90*/  ISETP.LT.OR P6, PT, R0, 0x4a, !P2 ;  /* 0x0000004a0000780c */ /* 0x000fc600057c1670 */
[----:B------:R0:W-:Y:S01]  /*23ba0*/  @!P0 STG.E.U8 desc[UR14][R24.64+0x48], R3 ;  /* 0x0000480318008986 */ /* 0x0001e2000c10110e */
[----:B------:R-:W-:Y:S02]  /*23bb0*/  ISETP.LT.OR P0, PT, R0, 0x51, !P3 ;  /* 0x000000510000780c */ /* 0x000fe40005f01670 */
[----:B------:R-:W-:Y:S01]  /*23bc0*/  F2FP.SATFINITE.E4M3.F32.PACK_AB_MERGE_C R167, RZ, R167, RZ ;  /* 0x000000a7ffa7723e */ /* 0x000fe200048070ff */
[----:B------:R-:W-:Y:S01]  /*23bd0*/  FMUL R172, R172, UR20 ;  /* 0x00000014acac7c20 */ /* 0x000fe20008400000 */
[----:B-1----:R-:W-:Y:S01]  /*23be0*/  F2FP.SATFINITE.E4M3.F32.PACK_AB_MERGE_C R5, RZ, R168, RZ ;  /* 0x000000a8ff05723e */ /* 0x002fe200048070ff */
[----:B------:R-:W-:Y:S01]  /*23bf0*/  FMUL R173, R173, UR20 ;  /* 0x00000014adad7c20 */ /* 0x000fe20008400000 */
[----:B------:R-:W-:Y:S01]  /*23c00*/  F2FP.SATFINITE.E4M3.F32.PACK_AB_MERGE_C R169, RZ, R169, RZ ;  /* 0x000000a9ffa9723e */ /* 0x000fe200048070ff */
[----:B------:R-:W-:Y:S01]  /*23c10*/  @!P1 STG.E.U8 desc[UR14][R24.64+0x49], R167 ;  /* 0x000049a718009986 */ /* 0x000fe2000c10110e */
[----:B0-----:R-:W-:-:S03]  /*23c20*/  F2FP.SATFINITE.E4M3.F32.PACK_AB_MERGE_C R3, RZ, R170, RZ ;  /* 0x000000aaff03723e */ /* 0x001fc600048070ff */
[----:B------:R0:W-:Y:S01]  /*23c30*/  @!P5 STG.E.U8 desc[UR14][R26.64+0x48], R5 ;  /* 0x000048051a00d986 */ /* 0x0001e2000c10110e */
[C---:B------:R-:W-:Y:S02]  /*23c40*/  ISETP.LT.OR P1, PT, R0.reuse, 0x52, !P3 ;  /* 0x000000520000780c */ /* 0x040fe40005f21670 */
[C---:B------:R-:W-:Y:S01]  /*23c50*/  ISETP.LT.OR P5, PT, R0.reuse, 0x51, !P2 ;  /* 0x000000510000780c */ /* 0x040fe200057a1670 */
[----:B------:R-:W-:Y:S01]  /*23c60*/  @!P6 STG.E.U8 desc[UR14][R26.64+0x49], R169 ;  /* 0x000049a91a00e986 */ /* 0x000fe2000c10110e */
[----:B------:R-:W-:-:S03]  /*23c70*/  ISETP.LT.OR P6, PT, R0, 0x52, !P2 ;  /* 0x000000520000780c */ /* 0x000fc600057c1670 */
[----:B------:R1:W-:Y:S01]  /*23c80*/  @!P0 STG.E.U8 desc[UR14][R24.64+0x50], R3 ;  /* 0x0000500318008986 */ /* 0x0003e2000c10110e */
[----:B------:R-:W-:Y:S01]  /*23c90*/  ISETP.LT.OR P0, PT, R0, 0x59, !P3 ;  /* 0x000000590000780c */ /* 0x000fe20005f01670 */
[----:B------:R-:W-:Y:S01]  /*23ca0*/  FMUL R174, R174, UR20 ;  /* 0x00000014aeae7c20 */ /* 0x000fe20008400000 */
[----:B------:R-:W-:Y:S01]  /*23cb0*/  F2FP.SATFINITE.E4M3.F32.PACK_AB_MERGE_C R171, RZ, R171, RZ ;  /* 0x000000abffab723e */ /* 0x000fe200048070ff */
[----:B------:R-:W-:Y:S01]  /*23cc0*/  FMUL R175, R175, UR20 ;  /* 0x00000014afaf7c20 */ /* 0x000fe20008400000 */
[----:B0-----:R-:W-:Y:S01]  /*23cd0*/  F2FP.SATFINITE.E4M3.F32.PACK_AB_MERGE_C R5, RZ, R172, RZ ;  /* 0x000000acff05723e */ /* 0x001fe200048070ff */
[----:B------:R-:W-:Y:S01]  /*23ce0*/  FMUL R176, R176, UR20 ;  /* 0x00000014b0b07c20 */ /* 0x000fe20008400000 */
[----:B------:R-:W-:Y:S01]  /*23cf0*/  F2FP.SATFINITE.E4M3.F32.PACK_AB_MERGE_C R173, RZ, R173, RZ ;  /* 0x000000adffad723e */ /* 0x000fe200048070ff */
[----:B------:R-:W-:Y:S01]  /*23d00*/  @!P1 STG.E.U8 desc[UR14][R24.64+0x51], R171 ;  /* 0x000051ab18009986 */ /* 0x000fe2000c10110e */
[----:B-1----:R-:W-:-:S03]  /*23d10*/  F2FP.SATFINITE.E4M3.F32.PACK_AB_MERGE_C R3, RZ, R174, RZ ;  /* 0x000000aeff03723e */ /* 0x002fc600048070ff */
        /* <DEDUP_REMOVED lines=220> */
[----:B------:R-:W4:Y:S01]  /*24ae0*/  LDL.LU R38, [R1+0x214] ;  /* 0x0002140001267983 */ /* 0x000f220000300800 */
[----:B------:R-:W-:Y:S02]  /*24af0*/  F2FP.SATFINITE.E4M3.F32.PACK_AB_MERGE_C R229, RZ, R229, RZ ;  /* 0x000000e5ffe5723e */ /* 0x000fe400048070ff */
[----:B-1----:R-:W-:Y:S01]  /*24b00*/  F2FP.SATFINITE.E4M3.F32.PACK_AB_MERGE_C R3, RZ, R230, RZ ;  /* 0x000000e6ff03723e */ /* 0x002fe200048070ff */
[----:B------:R-:W-:Y:S01]  /*24b10*/  @!P1 STG.E.U8 desc[UR14][R24.64+0xc1], R227 ;  /* 0x0000c1e318009986 */ /* 0x000fe2000c10110e */
[----:B------:R-:W-:-:S03]  /*24b20*/  ISETP.LT.OR P1, PT, R0, 0xca, !P3 ;  /* 0x000000ca0000780c */ /* 0x000fc60005f21670 */
[----:B------:R0:W-:Y:S01]  /*24b30*/  @!P5 STG.E.U8 desc[UR14][R26.64+0xc0], R5 ;  /* 0x0000c0051a00d986 */ /* 0x0001e2000c10110e */
[----:B------:R-:W-:-:S03]  /*24b40*/  ISETP.LT.OR P5, PT, R0, 0xc9, !P2 ;  /* 0x000000c90000780c */ /* 0x000fc600057a1670 */
[----:B------:R-:W-:Y:S01]  /*24b50*/  @!P6 STG.E.U8 desc[UR14][R26.64+0xc1], R229 ;  /* 0x0000c1e51a00e986 */ /* 0x000fe2000c10110e */
[----:B------:R-:W-:-:S03]  /*24b60*/  ISETP.LT.OR P6, PT, R0, 0xca, !P2 ;  /* 0x000000ca0000780c */ /* 0x000fc600057c1670 */
[----:B------:R4:W-:Y:S01]  /*24b70*/  @!P0 STG.E.U8 desc[UR14][R24.64+0xc8], R3 ;  /* 0x0000c80318008986 */ /* 0x0009e2000c10110e */
[----:B------:R-:W-:Y:S01]  /*24b80*/  ISETP.LT.OR P0, PT, R0, 0xd1, !P3 ;  /* 0x000000d10000780c */ /* 0x000fe20005f01670 */
[----:B------:R-:W-:Y:S01]  /*24b90*/  FMUL R232, R232, UR20 ;  /* 0x00000014e8e87c20 */ /* 0x000fe20008400000 */
[----:B------:R-:W-:Y:S01]  /*24ba0*/  FMUL R233, R233, UR20 ;  /* 0x00000014e9e97c20 */ /* 0x000fe20008400000 */
[----:B------:R-:W4:Y:S01]  /*24bb0*/  LDL.LU R37, [R1+0x218] ;  /* 0x0002180001257983 */ /* 0x000f220000300800 */
[----:B------:R-:W-:Y:S01]  /*24bc0*/  FMUL R234, R234, UR20 ;  /* 0x00000014eaea7c20 */ /* 0x000fe20008400000 */
[----:B------:R-:W-:Y:S02]  /*24bd0*/  F2FP.SATFINITE.E4M3.F32.PACK_AB_MERGE_C R231, RZ, R231, RZ ;  /* 0x000000e7ffe7723e */ /* 0x000fe400048070ff */
[----:B------:R-:W4:Y:S01]  /*24be0*/  LDL.LU R36, [R1+0x21c] ;  /* 0x00021c0001247983 */ /* 0x000f220000300800 */
[----:B0-----:R-:W-:Y:S01]  /*24bf0*/  F2FP.SATFINITE.E4M3.F32.PACK_AB_MERGE_C R5, RZ, R232, RZ ;  /* 0x000000e8ff05723e */ /* 0x001fe200048070ff */
[----:B---3--:R-:W-:Y:S01]  /*24c00*/  FMUL R2, R40, UR20 ;  /* 0x0000001428027c20 */ /* 0x008fe20008400000 */
[----:B------:R-:W-:Y:S01]  /*24c10*/  F2FP.SATFINITE.E4M3.F32.PACK_AB_MERGE_C R233, RZ, R233, RZ ;  /* 0x000000e9ffe9723e */ /* 0x000fe200048070ff */
[----:B--2---:R-:W-:Y:S01]  /*24c20*/  FMUL R4, R35, UR20 ;  /* 0x0000001423047c20 */ /* 0x004fe20008400000 */
[----:B------:R-:W-:Y:S01]  /*24c30*/  F2FP.SATFINITE.E4M3.F32.PACK_AB_MERGE_C R7, RZ, R234, RZ ;  /* 0x000000eaff07723e */ /* 0x000fe200048070ff */
[----:B------:R-:W2:Y:S01]  /*24c40*/  LDL.LU R35, [R1+0x220] ;  /* 0x0002200001237983 */ /* 0x000ea20000300800 */
[----:B------:R-:W-:Y:S01]  /*24c50*/  FMUL R235, R235, UR20 ;  /* 0x00000014ebeb7c20 */ /* 0x000fe20008400000 */
[----:B------:R-:W-:Y:S01]  /*24c60*/  FMUL R236, R236, UR20 ;  /* 0x00000014ecec7c20 */ /* 0x000fe20008400000 */
[----:B----4-:R-:W-:Y:S01]  /*24c70*/  FMUL R3, R39, UR20 ;  /* 0x0000001427037c20 */ /* 0x010fe20008400000 */
[----:B------:R-:W-:Y:S01]  /*24c80*/  @!P1 STG.E.U8 desc[UR14][R24.64+0xc9], R231 ;  /* 0x0000c9e718009986 */ /* 0x000fe2000c10110e */
[C---:B------:R-:W-:Y:S01]  /*24c90*/  ISETP.LT.OR P1, PT, R0.reuse, 0xd2, !P3 ;  /* 0x000000d20000780c */ /* 0x040fe20005f21670 */
[----:B------:R-:W-:Y:S01]  /*24ca0*/  FMUL R237, R237, UR20 ;  /* 0x00000014eded7c20 */ /* 0x000fe20008400000 */
[----:B------:R-:W-:Y:S01]  /*24cb0*/  F2FP.SATFINITE.E4M3.F32.PACK_AB_MERGE_C R235, RZ, R235, RZ ;  /* 0x000000ebffeb723e */ /* 0x000fe200048070ff */
[----:B------:R0:W-:Y:S01]  /*24cc0*/  @!P5 STG.E.U8 desc[UR14][R26.64+0xc8], R5 ;  /* 0x0000c8051a00d986 */ /* 0x0001e2000c10110e */
[----:B------:R-:W-:-:S02]  /*24cd0*/  ISETP.LT.OR P5, PT, R0, 0xd1, !P2 ;  /* 0x000000d10000780c */ /* 0x000fc400057a1670 */
[----:B------:R-:W-:Y:S01]  /*24ce0*/  F2FP.SATFINITE.E4M3.F32.PACK_AB_MERGE_C R9, RZ, R236, RZ ;  /* 0x000000ecff09723e */ /* 0x000fe200048070ff */
[----:B------:R-:W-:Y:S01]  /*24cf0*/  @!P6 STG.E.U8 desc[UR14][R26.64+0xc9], R233 ;  /* 0x0000c9e91a00e986 */ /* 0x000fe2000c10110e */
[C---:B------:R-:W-:Y:S02]  /*24d00*/  ISETP.LT.OR P6, PT, R0.reuse, 0xd2, !P2 ;  /* 0x000000d20000780c */ /* 0x040fe400057c1670 */
[----:B------:R-:W-:Y:S01]  /*24d10*/  F2FP.SATFINITE.E4M3.F32.PACK_AB_MERGE_C R237, RZ, R237, RZ ;  /* 0x000000edffed723e */ /* 0x000fe200048070ff */
[----:B------:R1:W-:Y:S01]  /*24d20*/  @!P0 STG.E.U8 desc[UR14][R24.64+0xd0], R7 ;  /* 0x0000d00718008986 */ /* 0x0003e2000c10110e */
[C---:B------:R-:W-:Y:S01]  /*24d30*/  ISETP.LT.OR P0, PT, R0.reuse, 0xd9, !P3 ;  /* 0x000000d90000780c */ /* 0x040fe20005f01670 */
[----:B0-----:R-:W-:Y:S02]  /*24d40*/  FMUL R5, R33, UR20 ;  /* 0x0000001421057c20 */ /* 0x001fe40008400000 */
[----:B------:R-:W-:Y:S01]  /*24d50*/  @!P1 STG.E.U8 desc[UR14][R24.64+0xd1], R235 ;  /* 0x0000d1eb18009986 */ /* 0x000fe2000c10110e */
[----:B------:R-:W-:-:S03]  /*24d60*/  ISETP.LT.OR P1, PT, R0, 0xda, !P3 ;  /* 0x000000da0000780c */ /* 0x000fc60005f21670 */
[----:B------:R-:W3:Y:S01]  /*24d70*/  LDL.LU R33, [R1+0x224] ;  /* 0x0002240001217983 */ /* 0x000ee20000300800 */
[----:B-1----:R-:W-:Y:S01]  /*24d80*/  F2FP.SATFINITE.E4M3.F32.PACK_AB_MERGE_C R7, RZ, R2, RZ ;  /* 0x00000002ff07723e */ /* 0x002fe200048070ff */
[----:B------:R-:W-:Y:S02]  /*24d90*/  FMUL R2, R32, UR20 ;  /* 0x0000001420027c20 */ /* 0x000fe40008400000 */
[----:B------:R-:W4:Y:S04]  /*24da0*/  LDL.LU R40, [R1+0x228] ;  /* 0x0002280001287983 */ /* 0x000f280000300800 */
[----:B------:R-:W4:Y:S04]  /*24db0*/  LDL.LU R32, [R1+0x22c] ;  /* 0x00022c0001207983 */ /* 0x000f280000300800 */
[----:B------:R-:W4:Y:S01]  /*24dc0*/  LDL.LU R39, [R1+0x230] ;  /* 0x0002300001277983 */ /* 0x000f220000300800 */
[----:B------:R-:W-:-:S03]  /*24dd0*/  F2FP.SATFINITE.E4M3.F32.PACK_AB_MERGE_C R11, RZ, R4, RZ ;  /* 0x00000004ff0b723e */ /* 0x000fc600048070ff */
[----:B------:R0:W-:Y:S01]  /*24de0*/  @!P5 STG.E.U8 desc[UR14][R26.64+0xd0], R9 ;  /* 0x0000d0091a00d986 */ /* 0x0001e2000c10110e */
[C---:B------:R-:W-:Y:S02]  /*24df0*/  ISETP.LT.OR P5, PT, R0.reuse, 0xd9, !P2 ;  /* 0x000000d90000780c */ /* 0x040fe400057a1670 */
[----:B------:R-:W-:Y:S01]  /*24e00*/  F2FP.SATFINITE.E4M3.F32.PACK_AB_MERGE_C R13, RZ, R5, RZ ;  /* 0x00000005ff0d723e */ /* 0x000fe200048070ff */
[----:B------:R-:W-:Y:S01]  /*24e10*/  @!P6 STG.E.U8 desc[UR14][R26.64+0xd1], R237 ;  /* 0x0000d1ed1a00e986 */ /* 0x000fe2000c10110e */
[----:B------:R-:W-:Y:S02]  /*24e20*/  ISETP.LT.OR P6, PT, R0, 0xda, !P2 ;  /* 0x000000da0000780c */ /* 0x000fe400057c1670 */
[----:B0-----:R-:W-:Y:S01]  /*24e30*/  F2FP.SATFINITE.E4M3.F32.PACK_AB_MERGE_C R9, RZ, R3, RZ ;  /* 0x00000003ff09723e */ /* 0x001fe200048070ff */
[----:B------:R0:W-:Y:S04]  /*24e40*/  @!P0 STG.E.U8 desc[UR14][R24.64+0xd8], R7 ;  /* 0x0000d80718008986 */ /* 0x0001e8000c10110e */
[----:B------:R1:W-:Y:S01]  /*24e50*/  @!P1 STG.E.U8 desc[UR14][R24.64+0xd9], R9 ;  /* 0x0000d90918009986 */ /* 0x0003e2000c10110e */
[----:B0-----:R-:W-:-:S03]  /*24e60*/  F2FP.SATFINITE.E4M3.F32.PACK_AB_MERGE_C R7, RZ, R2, RZ ;  /* 0x00000002ff07723e */ /* 0x001fc600048070ff */
[----:B------:R0:W-:Y:S01]  /*24e70*/  @!P5 STG.E.U8 desc[UR14][R26.64+0xd8], R11 ;  /* 0x0000d80b1a00d986 */ /* 0x0001e2000c10110e */
[----:B------:R-:W-:-:S03]  /*24e80*/  FMUL R3, R38, UR20 ;  /* 0x0000001426037c20 */ /* 0x000fc60008400000 */
[----:B------:R-:W4:Y:S02]  /*24e90*/  LDL.LU R38, [R1+0x234] ;  /* 0x0002340001267983 */ /* 0x000f240000300800 */
[----:B-1----:R-:W-:Y:S01]  /*24ea0*/  F2FP.SATFINITE.E4M3.F32.PACK_AB_MERGE_C R9, RZ, R3, RZ ;  /* 0x00000003ff09723e */ /* 0x002fe200048070ff */
[----:B------:R-:W-:Y:S02]  /*24eb0*/  FMUL R4, R37, UR20 ;  /* 0x0000001425047c20 */ /* 0x000fe40008400000 */
[----:B------:R-:W4:Y:S01]  /*24ec0*/  LDL.LU R37, [R1+0x238] ;  /* 0x0002380001257983 */ /* 0x000f220000300800 */
[----:B------:R-:W-:-:S03]  /*24ed0*/  FMUL R5, R36, UR20 ;  /* 0x0000001424057c20 */ /* 0x000fc60008400000 */
[----:B------:R-:W4:Y:S01]  /*24ee0*/  LDL.LU R36, [R1+0x23c] ;  /* 0x00023c0001247983 */ /* 0x000f220000300800 */
[----:B--2---:R-:W-:-:S03]  /*24ef0*/  FMUL R2, R35, UR20 ;  /* 0x0000001423027c20 */ /* 0x004fc60008400000 */
[----:B------:R-:W2:Y:S01]  /*24f00*/  LDL.LU R35, [R1+0x240] ;  /* 0x0002400001237983 */ /* 0x000ea20000300800 */
[----:B0-----:R-:W-:Y:S01]  /*24f10*/  F2FP.SATFINITE.E4M3.F32.PACK_AB_MERGE_C R11, RZ, R4, RZ ;  /* 0x00000004ff0b723e */ /* 0x001fe200048070ff */
[----:B---3--:R-:W-:Y:S02]  /*24f20*/  FMUL R3, R33, UR20 ;  /* 0x0000001421037c20 */ /* 0x008fe40008400000 */
[----:B------:R-:W3:Y:S01]  /*24f30*/  LDL.LU R33, [R1+0x244] ;  /* 0x0002440001217983 */ /* 0x000ee20000300800 */
[----:B----4-:R-:W-:-:S03]  /*24f40*/  FMUL R4, R32, UR20 ;  /* 0x0000001420047c20 */ /* 0x010fc60008400000 */
[----:B------:R-:W4:Y:S04]  /*24f50*/  LDL.LU R32, [R1+0x248] ;  /* 0x0002480001207983 */ /* 0x000f280000300800 */
[----:B------:R0:W-:Y:S01]  /*24f60*/  @!P6 STG.E.U8 desc[UR14][R26.64+0xd9], R13 ;  /* 0x0000d90d1a00e986 */ /* 0x0001e2000c10110e */
[C---:B------:R-:W-:Y:S02]  /*24f70*/  ISETP.LT.OR P6, PT, R0.reuse, 0xe2, !P3 ;  /* 0x000000e20000780c */ /* 0x040fe40005fc1670 */
[C---:B------:R-:W-:Y:S02]  /*24f80*/  ISETP.LT.OR P5, PT, R0.reuse, 0xe1, !P3 ;  /* 0x000000e10000780c */ /* 0x040fe40005fa1670 */
[C---:B------:R-:W-:Y:S02]  /*24f90*/  ISETP.LT.OR P0, PT, R0.reuse, 0xe1, !P2 ;  /* 0x000000e10000780c */ /* 0x040fe40005701670 */
[----:B------:R-:W-:-:S02]  /*24fa0*/  ISETP.LT.OR P1, PT, R0, 0xe2, !P2 ;  /* 0x000000e20000780c */ /* 0x000fc40005721670 */
[----:B------:R-:W-:-:S05]  /*24fb0*/  F2FP.SATFINITE.E4M3.F32.PACK_AB_MERGE_C R5, RZ, R5, RZ ;  /* 0x00000005ff05723e */ /* 0x000fca00048070ff */
[----:B------:R-:W-:Y:S01]  /*24fc0*/  @!P6 STG.E.U8 desc[UR14][R24.64+0xe1], R9 ;  /* 0x0000e1091800e986 */ /* 0x000fe2000c10110e */
[----:B------:R-:W-:Y:S02]  /*24fd0*/  ISETP.LT.OR P6, PT, R0, 0xe9, !P3 ;  /* 0x000000e90000780c */ /* 0x000fe40005fc1670 */
[----:B0-----:R-:W-:Y:S01]  /*24fe0*/  F2FP.SATFINITE.E4M3.F32.PACK_AB_MERGE_C R13, RZ, R2, RZ ;  /* 0x00000002ff0d723e */ /* 0x001fe200048070ff */
[----:B------:R-:W-:Y:S01]  /*24ff0*/  FMUL R2, R40, UR20 ;  /* 0x0000001428027c20 */ /* 0x000fe20008400000 */
[----:B------:R0:W-:Y:S01]  /*25000*/  @!P5 STG.E.U8 desc[UR14][R24.64+0xe0], R7 ;  /* 0x0000e0071800d986 */ /* 0x0001e2000c10110e */
[----:B------:R-:W-:-:S03]  /*25010*/  ISETP.LT.OR P5, PT, R0, 0xea, !P2 ;  /* 0x000000ea0000780c */ /* 0x000fc600057a1670 */
[----:B------:R-:W-:Y:S01]  /*25020*/  @!P0 STG.E.U8 desc[UR14][R26.64+0xe0], R11 ;  /* 0x0000e00b1a008986 */ /* 0x000fe2000c10110e */
[----:B------:R-:W-:-:S03]  /*25030*/  ISETP.LT.OR P0, PT, R0, 0xea, !P3 ;  /* 0x000000ea0000780c */ /* 0x000fc60005f01670 */
[----:B------:R1:W-:Y:S01]  /*25040*/  @!P1 STG.E.U8 desc[UR14][R26.64+0xe1], R5 ;  /* 0x0000e1051a009986 */ /* 0x0003e2000c10110e */
[----:B------:R-:W-:-:S03]  /*25050*/  ISETP.LT.OR P1, PT, R0, 0xe9, !P2 ;  /* 0x000000e90000780c */ /* 0x000fc60005721670 */
[----:B------:R-:W4:Y:S01]  /*25060*/  LDL.LU R40, [R1+0x24c] ;  /* 0x00024c0001287983 */ /* 0x000f220000300800 */
[----:B0-----:R-:W-:-:S03]  /*25070*/  F2FP.SATFINITE.E4M3.F32.PACK_AB_MERGE_C R7, RZ, R3, RZ ;  /* 0x00000003ff07723e */ /* 0x001fc600048070ff */
[----:B------:R-:W-:Y:S01]  /*25080*/  @!P6 STG.E.U8 desc[UR14][R24.64+0xe8], R13 ;  /* 0x0000e80d1800e986 */ /* 0x000fe2000c10110e */
[----:B-1----:R-:W-:Y:S01]  /*25090*/  F2FP.SATFINITE.E4M3.F32.PACK_AB_MERGE_C R5, RZ, R2, RZ ;  /* 0x00000002ff05723e */ /* 0x002fe200048070ff */
[----:B------:R-:W-:Y:S02]  /*250a0*/  FMUL R2, R39, UR20 ;  /* 0x0000001427027c20 */ /* 0x000fe40008400000 */
[----:B------:R-:W4:Y:S01]  /*250b0*/  LDL.LU R39, [R1+0x250] ;  /* 0x0002500001277983 */ /* 0x000f220000300800 */
[----:B------:R-:W-:Y:S02]  /*250c0*/  ISETP.LT.OR P6, PT, R0, 0xf1, !P3 ;  /* 0x000000f10000780c */ /* 0x000fe40005fc1670 */
[----:B------:R-:W-:Y:S02]  /*250d0*/  F2FP.SATFINITE.E4M3.F32.PACK_AB_MERGE_C R9, RZ, R4, RZ ;  /* 0x00000004ff09723e */ /* 0x000fe400048070ff */
[----:B------:R-:W-:Y:S01]  /*250e0*/  F2FP.SATFINITE.E4M3.F32.PACK_AB_MERGE_C R11, RZ, R2, RZ ;  /* 0x00000002ff0b723e */ /* 0x000fe200048070ff */
[----:B------:R0:W-:Y:S04]  /*250f0*/  @!P0 STG.E.U8 desc[UR14][R24.64+0xe9], R7 ;  /* 0x0000e90718008986 */ /* 0x0001e8000c10110e */
[----:B------:R1:W-:Y:S04]  /*25100*/  @!P5 STG.E.U8 desc[UR14][R26.64+0xe9], R9 ;  /* 0x0000e9091a00d986 */ /* 0x0003e8000c10110e */
[----:B------:R-:W-:Y:S04]  /*25110*/  @!P1 STG.E.U8 desc[UR14][R26.64+0xe8], R5 ;  /* 0x0000e8051a009986 */ /* 0x000fe8000c10110e */
[----:B------:R2:W-:Y:S01]  /*25120*/  @!P6 STG.E.U8 desc[UR14][R24.64+0xf0], R11 ;  /* 0x0000f00b1800e986 */ /* 0x0005e2000c10110e */
[----:B------:R-:W-:-:S03]  /*25130*/  FMUL R3, R38, UR20 ;  /* 0x0000001426037c20 */ /* 0x000fc60008400000 */
[----:B------:R-:W4:Y:S02]  /*25140*/  LDL.LU R38, [R1+0x254] ;  /* 0x0002540001267983 */ /* 0x000f240000300800 */
[----:B0-----:R-:W-:Y:S01]  /*25150*/  F2FP.SATFINITE.E4M3.F32.PACK_AB_MERGE_C R7, RZ, R3, RZ ;  /* 0x00000003ff07723e */ /* 0x001fe200048070ff */
[----:B------:R-:W-:Y:S02]  /*25160*/  FMUL R4, R37, UR20 ;  /* 0x0000001425047c20 */ /* 0x000fe40008400000 */
[----:B------:R-:W4:Y:S01]  /*25170*/  LDL.LU R37, [R1+0x258] ;  /* 0x0002580001257983 */ /* 0x000f220000300800 */
[----:B------:R-:W-:-:S03]  /*25180*/  FMUL R2, R36, UR20 ;  /* 0x0000001424027c20 */ /* 0x000fc60008400000 */
[----:B------:R-:W4:Y:S02]  /*25190*/  LDL.LU R36, [R1+0x25c] ;  /* 0x00025c0001247983 */ /* 0x000f240000300800 */
[----:B-1----:R-:W-:Y:S01]  /*251a0*/  F2FP.SATFINITE.E4M3.F32.PACK_AB_MERGE_C R9, RZ, R2, RZ ;  /* 0x00000002ff09723e */ /* 0x002fe200048070ff */
[----:B--2---:R-:W-:Y:S02]  /*251b0*/  FMUL R2, R35, UR20 ;  /* 0x0000001423027c20 */ /* 0x004fe40008400000 */
[----:B------:R-:W2:Y:S03]  /*251c0*/  LDL.LU R35, [R1+0x260] ;  /* 0x0002600001237983 */ /* 0x000ea60000300800 */
[----:B------:R-:W-:Y:S01]  /*251d0*/  F2FP.SATFINITE.E4M3.F32.PACK_AB_MERGE_C R11, RZ, R2, RZ ;  /* 0x00000002ff0b723e */ /* 0x000fe200048070ff */
[----:B---3--:R-:W-:Y:S02]  /*251e0*/  FMUL R3, R33, UR20 ;  /* 0x0000001421037c20 */ /* 0x008fe40008400000 */
[----:B------:R-:W3:Y:S01]  /*251f0*/  LDL.LU R33, [R1+0x264] ;  /* 0x0002640001217983 */ /* 0x000ee20000300800 */
[----:B----4-:R-:W-:-:S03]  /*25200*/  FMUL R2, R32, UR20 ;  /* 0x0000001420027c20 */ /* 0x010fc60008400000 */
[----:B------:R-:W4:Y:S01]  /*25210*/  LDL.LU R32, [R1+0x268] ;  /* 0x0002680001207983 */ /* 0x000f220000300800 */
[C---:B------:R-:W-:Y:S02]  /*25220*/  ISETP.LT.OR P0, PT, R0.reuse, 0xf2, !P3 ;  /* 0x000000f20000780c */ /* 0x040fe40005f01670 */
[C---:B------:R-:W-:Y:S02]  /*25230*/  ISETP.LT.OR P5, PT, R0.reuse, 0xf2, !P2 ;  /* 0x000000f20000780c */ /* 0x040fe400057a1670 */
[C---:B------:R-:W-:Y:S02]  /*25240*/  ISETP.LT.OR P1, PT, R0.reuse, 0xf1, !P2 ;  /* 0x000000f10000780c */ /* 0x040fe40005721670 */
[----:B------:R-:W-:Y:S02]  /*25250*/  ISETP.LT.OR P6, PT, R0, 0xf9, !P3 ;  /* 0x000000f90000780c */ /* 0x000fe40005fc1670 */
[----:B------:R-:W-:Y:S02]  /*25260*/  F2FP.SATFINITE.E4M3.F32.PACK_AB_MERGE_C R13, RZ, R3, RZ ;  /* 0x00000003ff0d723e */ /* 0x000fe400048070ff */
[----:B------:R-:W-:-:S03]  /*25270*/  F2FP.SATFINITE.E4M3.F32.PACK_AB_MERGE_C R5, RZ, R4, RZ ;  /* 0x00000004ff05723e */ /* 0x000fc600048070ff */
[----:B------:R0:W-:Y:S01]  /*25280*/  @!P0 STG.E.U8 desc[UR14][R24.64+0xf1], R7 ;  /* 0x0000f10718008986 */ /* 0x0001e2000c10110e */
[----:B------:R-:W-:-:S03]  /*25290*/  ISETP.LT.OR P3, PT, R0, 0xfa, !P3 ;  /* 0x000000fa0000780c */ /* 0x000fc60005f61670 */
[----:B------:R1:W-:Y:S01]  /*252a0*/  @!P5 STG.E.U8 desc[UR14][R26.64+0xf1], R9 ;  /* 0x0000f1091a00d986 */ /* 0x0003e2000c10110e */
[----:B------:R-:W-:Y:S02]  /*252b0*/  ISETP.LT.OR P5, PT, R0, 0xf9, !P2 ;  /* 0x000000f90000780c */ /* 0x000fe400057a1670 */
[----:B0-----:R-:W-:Y:S01]  /*252c0*/  F2FP.SATFINITE.E4M3.F32.PACK_AB_MERGE_C R7, RZ, R2, RZ ;  /* 0x00000002ff07723e */ /* 0x001fe200048070ff */
[----:B------:R-:W-:Y:S01]  /*252d0*/  @!P1 STG.E.U8 desc[UR14][R26.64+0xf0], R5 ;  /* 0x0000f0051a009986 */ /* 0x000fe2000c10110e */
[----:B------:R-:W-:-:S03]  /*252e0*/  FMUL R2, R40, UR20 ;  /* 0x0000001428027c20 */ /* 0x000fc60008400000 */
[----:B------:R-:W4:Y:S01]  /*252f0*/  LDL.LU R40, [R1+0x26c] ;  /* 0x00026c0001287983 */ /* 0x000f220000300800 */
[----:B------:R-:W-:-:S03]  /*25300*/  FMUL R3, R39, UR20 ;  /* 0x0000001427037c20 */ /* 0x000fc60008400000 */
[----:B------:R-:W4:Y:S01]  /*25310*/  LDL.LU R39, [R1+0x270] ;  /* 0x0002700001277983 */ /* 0x000f220000300800 */
[----:B-1----:R-:W-:-:S03]  /*25320*/  F2FP.SATFINITE.E4M3.F32.PACK_AB_MERGE_C R9, RZ, R2, RZ ;  /* 0x00000002ff09723e */ /* 0x002fc600048070ff */
        /* <DEDUP_REMOVED lines=17> */
[----:B------:R-:W4:Y:S01]  /*25440*/  LDL.LU R32, [R1+0x288] ;  /* 0x0002880001207983 */ /* 0x000f220000300800 */
[----:B------:R-:W-:Y:S02]  /*25450*/  ISETP.GE.AND P1, PT, R34, 0x81, PT ;  /* 0x000000812200780c */ /* 0x000fe40003f26270 */
[C---:B------:R-:W-:Y:S02]  /*25460*/  ISETP.LT.OR P2, PT, R0.reuse, 0xfa, !P2 ;  /* 0x000000fa0000780c */ /* 0x040fe40005741670 */
[C---:B------:R-:W-:Y:S02]  /*25470*/  ISETP.LT.OR P6, PT, R0.reuse, 0x1, !P1 ;  /* 0x000000010000780c */ /* 0x040fe40004fc1670 */
[----:B------:R-:W-:Y:S02]  /*25480*/  ISETP.LT.OR P3, PT, R0, 0x2, !P1 ;  /* 0x000000020000780c */ /* 0x000fe40004f61670 */
[----:B------:R-:W-:-:S07]  /*25490*/  ISETP.GE.AND P0, PT, R34, 0x89, PT ;  /* 0x000000892200780c */ /* 0x000fce0003f06270 */
[----:B------:R0:W-:Y:S04]  /*254a0*/  @!P2 STG.E.U8 desc[UR14][R26.64+0xf9], R9 ;  /* 0x0000f9091a00a986 */ /* 0x0001e8000c10110e */
[----:B------:R-:W-:Y:S01]  /*254b0*/  @!P6 STG.E.U8 desc[UR14][R30.64], R11 ;  /* 0x0000000b1e00e986 */ /* 0x000fe2000c10110e */
[C---:B------:R-:W-:Y:S02]  /*254c0*/  ISETP.LT.OR P6, PT, R0.reuse, 0x2, !P0 ;  /* 0x000000020000780c */ /* 0x040fe400047c1670 */
[C---:B------:R-:W-:Y:S01]  /*254d0*/  ISETP.LT.OR P5, PT, R0.reuse, 0x1, !P0 ;  /* 0x000000010000780c */ /* 0x040fe200047a1670 */
[----:B------:R1:W-:Y:S01]  /*254e0*/  @!P3 STG.E.U8 desc[UR14][R30.64+0x1], R13 ;  /* 0x0000010d1e00b986 */ /* 0x0003e2000c10110e */
[----:B------:R-:W-:Y:S02]  /*254f0*/  ISETP.LT.OR P2, PT, R0, 0xa, !P1 ;  /* 0x0000000a0000780c */ /* 0x000fe40004f41670 */
[----:B0-----:R-:W-:Y:S01]  /*25500*/  F2FP.SATFINITE.E4M3.F32.PACK_AB_MERGE_C R9, RZ, R3, RZ ;  /* 0x00000003ff09723e */ /* 0x001fe200048070ff */
[----:B------:R-:W-:-:S02]  /*25510*/  FMUL R3, R40, UR20 ;  /* 0x0000001428037c20 */ /* 0x000fc40008400000 */
[----:B------:R-:W4:Y:S01]  /*25520*/  LDL.LU R40, [R1+0x28c] ;  /* 0x00028c0001287983 */ /* 0x000f220000300800 */
[----:B-1----:R-:W-:Y:S02]  /*25530*/  F2FP.SATFINITE.E4M3.F32.PACK_AB_MERGE_C R13, RZ, R2, RZ ;  /* 0x00000002ff0d723e */ /* 0x002fe400048070ff */
[C---:B------:R-:W-:Y:S01]  /*25540*/  ISETP.LT.OR P3, PT, R0.reuse, 0x9, !P1 ;  /* 0x000000090000780c */ /* 0x040fe20004f61670 */
[----:B------:R0:W-:Y:S01]  /*25550*/  @!P6 STG.E.U8 desc[UR14][R28.64+0x1], R7 ;  /* 0x000001071c00e986 */ /* 0x0001e2000c10110e */
[----:B------:R-:W-:Y:S01]  /*25560*/  F2FP.SATFINITE.E4M3.F32.PACK_AB_MERGE_C R5, RZ, R5, RZ ;  /* 0x00000005ff05723e */ /* 0x000fe200048070ff */
[----:B------:R-:W-:Y:S02]  /*25570*/  FMUL R2, R39, UR20 ;  /* 0x0000001427027c20 */ /* 0x000fe40008400000 */
[----:B------:R-:W4:Y:S01]  /*25580*/  LDL.LU R39, [R1+0x290] ;  /* 0x0002900001277983 */ /* 0x000f220000300800 */
[----:B------:R-:W-:Y:S02]  /*25590*/  F2FP.SATFINITE.E4M3.F32.PACK_AB_MERGE_C R11, RZ, R4, RZ ;  /* 0x00000004ff0b723e */ /* 0x000fe400048070ff */
[----:B------:R-:W-:-:S02]  /*255a0*/  ISETP.LT.OR P6, PT, R0, 0xa, !P0 ;  /* 0x0000000a0000780c */ /* 0x000fc400047c1670 */
[----:B0-----:R-:W-:Y:S01]  /*255b0*/  F2FP.SATFINITE.E4M3.F32.PACK_AB_MERGE_C R7, RZ, R2, RZ ;  /* 0x00000002ff07723e */ /* 0x001fe200048070ff */
[----:B------:R0:W-:Y:S04]  /*255c0*/  @!P5 STG.E.U8 desc[UR14][R28.64], R5 ;  /* 0x000000051c00d986 */ /* 0x0001e8000c10110e */
[----:B------:R-:W-:Y:S04]  /*255d0*/  @!P2 STG.E.U8 desc[UR14][R30.64+0x9], R11 ;  /* 0x0000090b1e00a986 */ /* 0x000fe8000c10110e */
[----:B------:R1:W-:Y:S01]  /*255e0*/  @!P3 STG.E.U8 desc[UR14][R30.64+0x8], R9 ;  /* 0x000008091e00b986 */ /* 0x0003e2000c10110e */
[----:B0-----:R-:W-:-:S05]  /*255f0*/  F2FP.SATFINITE.E4M3.F32.PACK_AB_MERGE_C R5, RZ, R3, RZ ;  /* 0x00000003ff05723e */ /* 0x001fca00048070ff */
[----:B------:R4:W-:Y:S01]  /*25600*/  @!P6 STG.E.U8 desc[UR14][R28.64+0x9], R5 ;  /* 0x000009051c00e986 */ /* 0x0009e2000c10110e */
[----:B------:R-:W-:-:S03]  /*25610*/  FMUL R4, R38, UR20 ;  /* 0x0000001426047c20 */ /* 0x000fc60008400000 */
[----:B------:R-:W4:Y:S02]  /*25620*/  LDL.LU R38, [R1+0x294] ;  /* 0x0002940001267983 */ /* 0x000f240000300800 */
[----:B-1----:R-:W-:Y:S01]  /*25630*/  F2FP.SATFINITE.E4M3.F32.PACK_AB_MERGE_C R9, RZ, R4, RZ ;  /* 0x00000004ff09723e */ /* 0x002fe200048070ff */
[----:B------:R-:W-:Y:S02]  /*25640*/  FMUL R2, R37, UR20 ;  /* 0x0000001425027c20 */ /* 0x000fe40008400000 */
[----:B------:R-:W4:Y:S03]  /*25650*/  LDL.LU R37, [R1+0x298] ;  /* 0x0002980001257983 */ /* 0x000f260000300800 */
[----:B------:R-:W-:Y:S01]  /*25660*/  F2FP.SATFINITE.E4M3.F32.PACK_AB_MERGE_C R11, RZ, R2, RZ ;  /* 0x00000002ff0b723e */ /* 0x000fe200048070ff */
[----:B------:R-:W-:Y:S02]  /*25670*/  FMUL R2, R36, UR20 ;  /* 0x0000001424027c20 */ /* 0x000fe40008400000 */
[----:B------:R-:W4:Y:S01]  /*25680*/  LDL.LU R36, [R1+0x29c] ;  /* 0x00029c0001247983 */ /* 0x000f220000300800 */
[----:B--2---:R-:W-:-:S03]  /*25690*/  FMUL R3, R35, UR20 ;  /* 0x0000001423037c20 */ /* 0x004fc60008400000 */
[----:B------:R-:W2:Y:S01]  /*256a0*/  LDL.LU R35, [R1+0x2a0] ;  /* 0x0002a00001237983 */ /* 0x000ea20000300800 */
[----:B---3--:R-:W-:-:S03]  /*256b0*/  FMUL R4, R33, UR20 ;  /* 0x0000001421047c20 */ /* 0x008fc60008400000 */
[----:B------:R-:W3:Y:S01]  /*256c0*/  LDL.LU R33, [R1+0x2a4] ;  /* 0x0002a40001217983 */ /* 0x000ee20000300800 */
[----:B----4-:R-:W-:-:S03]  /*256d0*/  FMUL R5, R32, UR20 ;  /* 0x0000001420057c20 */ /* 0x010fc60008400000 */
[----:B------:R-:W4:Y:S01]  /*256e0*/  LDL.LU R32, [R1+0x2a8] ;  /* 0x0002a80001207983 */ /* 0x000f220000300800 */
[C---:B------:R-:W-:Y:S02]  /*256f0*/  ISETP.LT.OR P5, PT, R0.reuse, 0x9, !P0 ;  /* 0x000000090000780c */ /* 0x040fe400047a1670 */
[C---:B------:R-:W-:Y:S02]  /*25700*/  ISETP.LT.OR P3, PT, R0.reuse, 0x11, !P1 ;  /* 0x000000110000780c */ /* 0x040fe40004f61670 */
[C---:B------:R-:W-:Y:S02]  /*25710*/  ISETP.LT.OR P2, PT, R0.reuse, 0x12, !P1 ;  /* 0x000000120000780c */ /* 0x040fe40004f41670 */
[----:B------:R-:W-:-:S07]  /*25720*/  ISETP.LT.OR P6, PT, R0, 0x12, !P0 ;  /* 0x000000120000780c */ /* 0x000fce00047c1670 */
[----:B------:R-:W-:Y:S01]  /*25730*/  @!P5 STG.E.U8 desc[UR14][R28.64+0x8], R13 ;  /* 0x0000080d1c00d986 */ /* 0x000fe2000c10110e */
[----:B------:R-:W-:-:S03]  /*25740*/  ISETP.LT.OR P5, PT, R0, 0x11, !P0 ;  /* 0x000000110000780c */ /* 0x000fc600047a1670 */
[----:B------:R0:W-:Y:S01]  /*25750*/  @!P3 STG.E.U8 desc[UR14][R30.64+0x10], R7 ;  /* 0x000010071e00b986 */ /* 0x0001e2000c10110e */
[----:B------:R-:W-:-:S03]  /*25760*/  ISETP.LT.OR P3, PT, R0, 0x19, !P1 ;  /* 0x000000190000780c */ /* 0x000fc60004f61670 */
[----:B------:R1:W-:Y:S01]  /*25770*/  @!P2 STG.E.U8 desc[UR14][R30.64+0x11], R9 ;  /* 0x000011091e00a986 */ /* 0x0003e2000c10110e */
[----:B------:R-:W-:Y:S02]  /*25780*/  ISETP.LT.OR P2, PT, R0, 0x1a, !P1 ;  /* 0x0000001a0000780c */ /* 0x000fe40004f41670 */
[----:B0-----:R-:W-:Y:S01]  /*25790*/  F2FP.SATFINITE.E4M3.F32.PACK_AB_MERGE_C R7, RZ, R2, RZ ;  /* 0x00000002ff07723e */ /* 0x001fe200048070ff */
[----:B------:R-:W-:Y:S01]  /*257a0*/  FMUL R2, R40, UR20 ;  /* 0x0000001428027c20 */ /* 0x000fe20008400000 */
[----:B-1----:R-:W-:Y:S01]  /*257b0*/  F2FP.SATFINITE.E4M3.F32.PACK_AB_MERGE_C R9, RZ, R3, RZ ;  /* 0x00000003ff09723e */ /* 0x002fe200048070ff */
[----:B------:R-:W4:Y:S01]  /*257c0*/  LDL.LU R40, [R1+0x2ac] ;  /* 0x0002ac0001287983 */ /* 0x000f220000300800 */
[----:B------:R-:W-:-:S03]  /*257d0*/  F2FP.SATFINITE.E4M3.F32.PACK_AB_MERGE_C R13, RZ, R4, RZ ;  /* 0x00000004ff0d723e */ /* 0x000fc600048070ff */
[----:B------:R0:W-:Y:S01]  /*257e0*/  @!P6 STG.E.U8 desc[UR14][R28.64+0x11], R7 ;  /* 0x000011071c00e986 */ /* 0x0001e2000c10110e */
[----:B------:R-:W-:Y:S01]  /*257f0*/  ISETP.LT.OR P6, PT, R0, 0x1a, !P0 ;  /* 0x0000001a0000780c */ /* 0x000fe200047c1670 */
[----:B------:R-:W-:Y:S02]  /*25800*/  FMUL R3, R39, UR20 ;  /* 0x0000001427037c20 */ /* 0x000fe40008400000 */
[----:B------:R-:W4:Y:S01]  /*25810*/  LDL.LU R39, [R1+0x2b0] ;  /* 0x0002b00001277983 */ /* 0x000f220000300800 */
[----:B0-----:R-:W-:-:S03]  /*25820*/  F2FP.SATFINITE.E4M3.F32.PACK_AB_MERGE_C R7, RZ, R2, RZ ;  /* 0x00000002ff07723e */ /* 0x001fc600048070ff */
[----:B------:R-:W-:Y:S04]  /*25830*/  @!P5 STG.E.U8 desc[UR14][R28.64+0x10], R11 ;  /* 0x0000100b1c00d986 */ /* 0x000fe8000c10110e */
[----:B------:R0:W-:Y:S04]  /*25840*/  @!P3 STG.E.U8 desc[UR14][R30.64+0x18], R9 ;  /* 0x000018091e00b986 */ /* 0x0001e8000c10110e */
[----:B------:R1:W-:Y:S01]  /*25850*/  @!P2 STG.E.U8 desc[UR14][R30.64+0x19], R13 ;  /* 0x0000190d1e00a986 */ /* 0x0003e2000c10110e */
[----:B0-----:R-:W-:-:S03]  /*25860*/  F2FP.SATFINITE.E4M3.F32.PACK_AB_MERGE_C R9, RZ, R3, RZ ;  /* 0x00000003ff09723e */ /* 0x001fc600048070ff */
[----:B------:R0:W-:Y:S01]  /*25870*/  @!P6 STG.E.U8 desc[UR14][R28.64+0x19], R7 ;  /* 0x000019071c00e986 */ /* 0x0001e2000c10110e */
[----:B------:R-:W-:-:S03]  /*25880*/  FMUL R4, R38, UR20 ;  /* 0x0000001426047c20 */ /* 0x000fc60008400000 */
[----:B------:R-:W4:Y:S02]  /*25890*/  LDL.LU R38, [R1+0x2b4] ;  /* 0x0002b40001267983 */ /* 0x000f240000300800 */
[----:B------:R-:W-:Y:S01]  /*258a0*/  F2FP.SATFINITE.E4M3.F32.PACK_AB_MERGE_C R11, RZ, R4, RZ ;  /* 0x00000004ff0b723e */ /* 0x000fe200048070ff */
[----:B------:R-:W-:Y:S02]  /*258b0*/  FMUL R2, R37, UR20 ;  /* 0x0000001425027c20 */ /* 0x000fe40008400000 */
[----:B------:R-:W4:Y:S03]  /*258c0*/  LDL.LU R37, [R1+0x2b8] ;  /* 0x0002b80001257983 */ /* 0x000f260000300800 */
[----:B-1----:R-:W-:Y:S01]  /*258d0*/  F2FP.SATFINITE.E4M3.F32.PACK_AB_MERGE_C R13, RZ, R2, RZ ;  /* 0x00000002ff0d723e */ /* 0x002fe200048070ff */
[----:B------:R-:W-:Y:S02]  /*258e0*/  FMUL R3, R36, UR20 ;  /* 0x0000001424037c20 */ /* 0x000fe40008400000 */
[----:B------:R-:W4:Y:S01]  /*258f0*/  LDL.LU R36, [R1+0x2bc] ;  /* 0x0002bc0001247983 */ /* 0x000f220000300800 */
[----:B--2---:R-:W-:-:S03]  /*25900*/  FMUL R2, R35, UR20 ;  /* 0x0000001423027c20 */ /* 0x004fc60008400000 */
[----:B------:R-:W2:Y:S02]  /*25910*/  LDL.LU R35, [R1+0x2c0] ;  /* 0x0002c00001237983 */ /* 0x000ea40000300800 */
[----:B0-----:R-:W-:Y:S01]  /*25920*/  F2FP.SATFINITE.E4M3.F32.PACK_AB_MERGE_C R7, RZ, R2, RZ ;  /* 0x00000002ff07723e */ /* 0x001fe200048070ff */
[----:B---3--:R-:W-:Y:S02]  /*25930*/  FMUL R4, R33, UR20 ;  /* 0x0000001421047c20 */ /* 0x008fe40008400000 */
[----:B------:R-:W3:Y:S01]  /*25940*/  LDL.LU R33, [R1+0x2c4] ;  /* 0x0002c40001217983 */ /* 0x000ee20000300800 */
[----:B----4-:R-:W-:-:S03]  /*25950*/  FMUL R2, R32, UR20 ;  /* 0x0000001420027c20 */ /* 0x010fc60008400000 */
[----:B------:R-:W4:Y:S01]  /*25960*/  LDL.LU R32, [R1+0x2c8] ;  /* 0x0002c80001207983 */ /* 0x000f220000300800 */
[C---:B------:R-:W-:Y:S02]  /*25970*/  ISETP.LT.OR P5, PT, R0.reuse, 0x19, !P0 ;  /* 0x000000190000780c */ /* 0x040fe400047a1670 */
[C---:B------:R-:W-:Y:S02]  /*25980*/  ISETP.LT.OR P3, PT, R0.reuse, 0x21, !P1 ;  /* 0x000000210000780c */ /* 0x040fe40004f61670 */
[C---:B------:R-:W-:Y:S02]  /*25990*/  ISETP.LT.OR P2, PT, R0.reuse, 0x22, !P1 ;  /* 0x000000220000780c */ /* 0x040fe40004f41670 */
[----:B------:R-:W-:Y:S02]  /*259a0*/  F2FP.SATFINITE.E4M3.F32.PACK_AB_MERGE_C R5, RZ, R5, RZ ;  /* 0x00000005ff05723e */ /* 0x000fe400048070ff */
[----:B------:R-:W-:-:S05]  /*259b0*/  ISETP.LT.OR P6, PT, R0, 0x22, !P0 ;  /* 0x000000220000780c */ /* 0x000fca00047c1670 */
[----:B------:R0:W-:Y:S01]  /*259c0*/  @!P5 STG.E.U8 desc[UR14][R28.64+0x18], R5 ;  /* 0x000018051c00d986 */ /* 0x0001e2000c10110e */
[----:B------:R-:W-:-:S03]  /*259d0*/  ISETP.LT.OR P5, PT, R0, 0x21, !P0 ;  /* 0x000000210000780c */ /* 0x000fc600047a1670 */
[----:B------:R-:W-:Y:S01]  /*259e0*/  @!P3 STG.E.U8 desc[UR14][R30.64+0x20], R9 ;  /* 0x000020091e00b986 */ /* 0x000fe2000c10110e */
[----:B------:R-:W-:-:S03]  /*259f0*/  ISETP.LT.OR P3, PT, R0, 0x29, !P1 ;  /* 0x000000290000780c */ /* 0x000fc60004f61670 */
[----:B------:R1:W-:Y:S01]  /*25a00*/  @!P2 STG.E.U8 desc[UR14][R30.64+0x21], R11 ;  /* 0x0000210b1e00a986 */ /* 0x0003e2000c10110e */
[----:B------:R-:W-:Y:S02]  /*25a10*/  ISETP.LT.OR P2, PT, R0, 0x2a, !P1 ;  /* 0x0000002a0000780c */ /* 0x000fe40004f41670 */
[----:B0-----:R-:W-:Y:S02]  /*25a20*/  F2FP.SATFINITE.E4M3.F32.PACK_AB_MERGE_C R5, RZ, R3, RZ ;  /* 0x00000003ff05723e */ /* 0x001fe400048070ff */
[----:B-1----:R-:W-:Y:S01]  /*25a30*/  F2FP.SATFINITE.E4M3.F32.PACK_AB_MERGE_C R11, RZ, R2, RZ ;  /* 0x00000002ff0b723e */ /* 0x002fe200048070ff */
[----:B------:R-:W-:Y:S02]  /*25a40*/  FMUL R2, R40, UR20 ;  /* 0x0000001428027c20 */ /* 0x000fe40008400000 */
[----:B------:R-:W4:Y:S01]  /*25a50*/  LDL.LU R40, [R1+0x2cc] ;  /* 0x0002cc0001287983 */ /* 0x000f220000300800 */
[----:B------:R-:W-:-:S03]  /*25a60*/  F2FP.SATFINITE.E4M3.F32.PACK_AB_MERGE_C R9, RZ, R4, RZ ;  /* 0x00000004ff09723e */ /* 0x000fc600048070ff */
[----:B------:R-:W-:Y:S01]  /*25a70*/  @!P6 STG.E.U8 desc[UR14][R28.64+0x21], R5 ;  /* 0x000021051c00e986 */ /* 0x000fe2000c10110e */
[----:B------:R-:W-:-:S03]  /*25a80*/  FMUL R3, R39, UR20 ;  /* 0x0000001427037c20 */ /* 0x000fc60008400000 */
[----:B------:R-:W4:Y:S01]  /*25a90*/  LDL.LU R39, [R1+0x2d0] ;  /* 0x0002d00001277983 */ /* 0x000f220000300800 */
[----:B------:R-:W-:-:S03]  /*25aa0*/  ISETP.LT.OR P6, PT, R0, 0x2a, !P0 ;  /* 0x0000002a0000780c */ /* 0x000fc600047c1670 */
[----:B------:R-:W-:Y:S04]  /*25ab0*/  @!P5 STG.E.U8 desc[UR14][R28.64+0x20], R13 ;  /* 0x0000200d1c00d986 */ /* 0x000fe8000c10110e */
[----:B------:R0:W-:Y:S04]  /*25ac0*/  @!P3 STG.E.U8 desc[UR14][R30.64+0x28], R7 ;  /* 0x000028071e00b986 */ /* 0x0001e8000c10110e */
[----:B------:R1:W-:Y:S01]  /*25ad0*/  @!P2 STG.E.U8 desc[UR14][R30.64+0x29], R9 ;  /* 0x000029091e00a986 */ /* 0x0003e2000c10110e */
[----:B0-----:R-:W-:Y:S02]  /*25ae0*/  F2FP.SATFINITE.E4M3.F32.PACK_AB_MERGE_C R7, RZ, R2, RZ ;  /* 0x00000002ff07723e */ /* 0x001fe400048070ff */
[----:B-1----:R-:W-:-:S03]  /*25af0*/  F2FP.SATFINITE.E4M3.F32.PACK_AB_MERGE_C R9, RZ, R3, RZ ;  /* 0x00000003ff09723e */ /* 0x002fc600048070ff */
[----:B------:R0:W-:Y:S01]  /*25b00*/  @!P6 STG.E.U8 desc[UR14][R28.64+0x29], R7 ;  /* 0x000029071c00e986 */ /* 0x0001e2000c10110e */
[----:B------:R-:W-:-:S03]  /*25b10*/  FMUL R4, R38, UR20 ;  /* 0x0000001426047c20 */ /* 0x000fc60008400000 */
[----:B------:R-:W4:Y:S02]  /*25b20*/  LDL.LU R38, [R1+0x2d4] ;  /* 0x0002d40001267983 */ /* 0x000f240000300800 */
[----:B------:R-:W-:Y:S01]  /*25b30*/  F2FP.SATFINITE.E4M3.F32.PACK_AB_MERGE_C R13, RZ, R4, RZ ;  /* 0x00000004ff0d723e */ /* 0x000fe200048070ff */
        /* <DEDUP_REMOVED lines=21> */
[----:B------:R-:W-:Y:S02]  /*25c90*/  F2FP.SATFINITE.E4M3.F32.PACK_AB_MERGE_C R5, RZ, R5, RZ ;  /* 0x00000005ff05723e */ /* 0x000fe400048070ff */
[----:B0-----:R-:W-:Y:S02]  /*25ca0*/  F2FP.SATFINITE.E4M3.F32.PACK_AB_MERGE_C R13, RZ, R2, RZ ;  /* 0x00000002ff0d723e */ /* 0x001fe400048070ff */
[----:B-1----:R-:W-:Y:S01]  /*25cb0*/  F2FP.SATFINITE.E4M3.F32.PACK_AB_MERGE_C R9, RZ, R3, RZ ;  /* 0x00000003ff09723e */ /* 0x002fe200048070ff */
[----:B------:R-:W-:Y:S02]  /*25cc0*/  FMUL R3, R40, UR20 ;  /* 0x0000001428037c20 */ /* 0x000fe40008400000 */
[----:B------:R-:W4:Y:S01]  /*25cd0*/  LDL.LU R40, [R1+0x2ec] ;  /* 0x0002ec0001287983 */ /* 0x000f220000300800 */
[----:B------:R-:W-:Y:S01]  /*25ce0*/  F2FP.SATFINITE.E4M3.F32.PACK_AB_MERGE_C R11, RZ, R4, RZ ;  /* 0x00000004ff0b723e */ /* 0x000fe200048070ff */
[----:B------:R-:W-:-:S02]  /*25cf0*/  FMUL R2, R39, UR20 ;  /* 0x0000001427027c20 */ /* 0x000fc40008400000 */
[----:B------:R-:W4:Y:S04]  /*25d00*/  LDL.LU R39, [R1+0x2f0] ;  /* 0x0002f00001277983 */ /* 0x000f280000300800 */
[----:B------:R0:W-:Y:S01]  /*25d10*/  @!P6 STG.E.U8 desc[UR14][R28.64+0x31], R7 ;  /* 0x000031071c00e986 */ /* 0x0001e2000c10110e */
[----:B------:R-:W-:-:S03]  /*25d20*/  ISETP.LT.OR P6, PT, R0, 0x3a, !P0 ;  /* 0x0000003a0000780c */ /* 0x000fc600047c1670 */
[----:B------:R1:W-:Y:S01]  /*25d30*/  @!P5 STG.E.U8 desc[UR14][R28.64+0x30], R5 ;  /* 0x000030051c00d986 */ /* 0x0003e2000c10110e */
[----:B0-----:R-:W-:-:S03]  /*25d40*/  F2FP.SATFINITE.E4M3.F32.PACK_AB_MERGE_C R7, RZ, R2, RZ ;  /* 0x00000002ff07723e */ /* 0x001fc600048070ff */
[----:B------:R-:W-:Y:S01]  /*25d50*/  @!P2 STG.E.U8 desc[UR14][R30.64+0x39], R11 ;  /* 0x0000390b1e00a986 */ /* 0x000fe2000c10110e */
[----:B-1----:R-:W-:-:S03]  /*25d60*/  F2FP.SATFINITE.E4M3.F32.PACK_AB_MERGE_C R5, RZ, R3, RZ ;  /* 0x00000003ff05723e */ /* 0x002fc600048070ff */
[----:B------:R0:W-:Y:S04]  /*25d70*/  @!P3 STG.E.U8 desc[UR14][R30.64+0x38], R9 ;  /* 0x000038091e00b986 */ /* 0x0001e8000c10110e */
[----:B------:R4:W-:Y:S01]  /*25d80*/  @!P6 STG.E.U8 desc[UR14][R28.64+0x39], R5 ;  /* 0x000039051c00e986 */ /* 0x0009e2000c10110e */
[----:B------:R-:W-:-:S03]  /*25d90*/  FMUL R4, R38, UR20 ;  /* 0x0000001426047c20 */ /* 0x000fc60008400000 */
[----:B------:R-:W4:Y:S02]  /*25da0*/  LDL.LU R38, [R1+0x2f4] ;  /* 0x0002f40001267983 */ /* 0x000f240000300800 */
[----:B0-----:R-:W-:Y:S01]  /*25db0*/  F2FP.SATFINITE.E4M3.F32.PACK_AB_MERGE_C R9, RZ, R4, RZ ;  /* 0x00000004ff09723e */ /* 0x001fe200048070ff */
        /* <DEDUP_REMOVED lines=26> */
[----:B------:R0:W-:Y:S01]  /*25f60*/  @!P6 STG.E.U8 desc[UR14][R28.64+0x41], R7 ;  /* 0x000041071c00e986 */ /* 0x0001e2000c10110e */
[----:B------:R-:W-:-:S03]  /*25f70*/  FMUL R3, R39, UR20 ;  /* 0x0000001427037c20 */ /* 0x000fc60008400000 */
[----:B------:R-:W4:Y:S01]  /*25f80*/  LDL.LU R39, [R1+0x310] ;  /* 0x0003100001277983 */ /* 0x000f220000300800 */
[----:B------:R-:W-:Y:S02]  /*25f90*/  ISETP.LT.OR P6, PT, R0, 0x4a, !P0 ;  /* 0x0000004a0000780c */ /* 0x000fe400047c1670 */
[----:B0-----:R-:W-:Y:S01]  /*25fa0*/  F2FP.SATFINITE.E4M3.F32.PACK_AB_MERGE_C R7, RZ, R2, RZ ;  /* 0x00000002ff07723e */ /* 0x001fe200048070ff */
        /* <DEDUP_REMOVED lines=155> */
[----:B------:R-:W-:Y:S01]  /*26960*/  F2FP.SATFINITE.E4M3.F32.PACK_AB_MERGE_C R9, RZ, R4, RZ ;  /* 0x00000004ff09723e */ /* 0x000fe200048070ff */
[----:B------:R-:W-:-:S02]  /*26970*/  FMUL R3, R39, UR20 ;  /* 0x0000001427037c20 */ /* 0x000fc40008400000 */
[----:B------:R-:W4:Y:S04]  /*26980*/  LDL.LU R39, [R1+0x390] ;  /* 0x0003900001277983 */ /* 0x000f280000300800 */
[----:B------:R-:W-:Y:S04]  /*26990*/  @!P6 STG.E.U8 desc[UR14][R28.64+0x81], R5 ;  /* 0x000081051c00e986 */ /* 0x000fe8000c10110e */
[----:B------:R-:W-:Y:S04]  /*269a0*/  @!P5 STG.E.U8 desc[UR14][R28.64+0x80], R13 ;  /* 0x0000800d1c00d986 */ /* 0x000fe8000c10110e */
[----:B------:R0:W-:Y:S04]  /*269b0*/  @!P3 STG.E.U8 desc[UR14][R30.64+0x88], R7 ;  /* 0x000088071e00b986 */ /* 0x0001e8000c10110e */
[----:B------:R1:W-:Y:S01]  /*269c0*/  @!P2 STG.E.U8 desc[UR14][R30.64+0x89], R9 ;  /* 0x000089091e00a986 */ /* 0x0003e2000c10110e */
[----:B0-----:R-:W-:-:S02]  /*269d0*/  F2FP.SATFINITE.E4M3.F32.PACK_AB_MERGE_C R7, RZ, R2, RZ ;  /* 0x00000002ff07723e */ /* 0x001fc400048070ff */
[----:B-1----:R-:W-:Y:S01]  /*269e0*/  F2FP.SATFINITE.E4M3.F32.PACK_AB_MERGE_C R9, RZ, R3, RZ ;  /* 0x00000003ff09723e */ /* 0x002fe200048070ff */
[----:B------:R-:W-:Y:S02]  /*269f0*/  FMUL R4, R38, UR20 ;  /* 0x0000001426047c20 */ /* 0x000fe40008400000 */
[----:B------:R-:W4:Y:S03]  /*26a00*/  LDL.LU R38, [R1+0x394] ;  /* 0x0003940001267983 */ /* 0x000f260000300800 */
[----:B------:R-:W-:Y:S01]  /*26a10*/  F2FP.SATFINITE.E4M3.F32.PACK_AB_MERGE_C R13, RZ, R4, RZ ;  /* 0x00000004ff0d723e */ /* 0x000fe200048070ff */
[----:B------:R-:W-:Y:S02]  /*26a20*/  FMUL R5, R37, UR20 ;  /* 0x0000001425057c20 */ /* 0x000fe40008400000 */
[----:B------:R-:W4:Y:S01]  /*26a30*/  LDL.LU R37, [R1+0x398] ;  /* 0x0003980001257983 */ /* 0x000f220000300800 */
[----:B------:R-:W-:-:S03]  /*26a40*/  FMUL R2, R36, UR20 ;  /* 0x0000001424027c20 */ /* 0x000fc60008400000 */
[----:B------:R-:W4:Y:S01]  /*26a50*/  LDL.LU R36, [R1+0x39c] ;  /* 0x00039c0001247983 */ /* 0x000f220000300800 */
[----:B--2---:R-:W-:-:S03]  /*26a60*/  FMUL R3, R35, UR20 ;  /* 0x0000001423037c20 */ /* 0x004fc60008400000 */
[----:B------:R-:W2:Y:S01]  /*26a70*/  LDL.LU R35, [R1+0x3a0] ;  /* 0x0003a00001237983 */ /* 0x000ea20000300800 */
        /* <DEDUP_REMOVED lines=9> */
[----:B------:R0:W-:Y:S01]  /*26b10*/  @!P6 STG.E.U8 desc[UR14][R28.64+0x89], R7 ;  /* 0x000089071c00e986 */ /* 0x0001e2000c10110e */
[----:B------:R-:W-:-:S03]  /*26b20*/  ISETP.LT.OR P6, PT, R0, 0x92, !P0 ;  /* 0x000000920000780c */ /* 0x000fc600047c1670 */
[----:B------:R-:W-:Y:S01]  /*26b30*/  @!P5 STG.E.U8 desc[UR14][R28.64+0x88], R11 ;  /* 0x0000880b1c00d986 */ /* 0x000fe2000c10110e */
[----:B------:R-:W-:-:S03]  /*26b40*/  ISETP.LT.OR P5, PT, R0, 0x91, !P0 ;  /* 0x000000910000780c */ /* 0x000fc600047a1670 */
[----:B------:R1:W-:Y:S01]  /*26b50*/  @!P3 STG.E.U8 desc[UR14][R30.64+0x90], R9 ;  /* 0x000090091e00b986 */ /* 0x0003e2000c10110e */
[C---:B------:R-:W-:Y:S02]  /*26b60*/  ISETP.LT.OR P3, PT, R0.reuse, 0x99, !P1 ;  /* 0x000000990000780c */ /* 0x040fe40004f61670 */
[----:B0-----:R-:W-:Y:S01]  /*26b70*/  F2FP.SATFINITE.E4M3.F32.PACK_AB_MERGE_C R7, RZ, R2, RZ ;  /* 0x00000002ff07723e */ /* 0x001fe200048070ff */
[----:B------:R-:W-:Y:S01]  /*26b80*/  @!P2 STG.E.U8 desc[UR14][R30.64+0x91], R13 ;  /* 0x0000910d1e00a986 */ /* 0x000fe2000c10110e */
[----:B------:R-:W-:Y:S02]  /*26b90*/  ISETP.LT.OR P2, PT, R0, 0x9a, !P1 ;  /* 0x0000009a0000780c */ /* 0x000fe40004f41670 */
        /* <DEDUP_REMOVED lines=86> */
[----:B------:R0:W-:Y:S01]  /*27100*/  @!P6 STG.E.U8 desc[UR14][R28.64+0xb1], R7 ;  /* 0x0000b1071c00e986 */ /* 0x0001e2000c10110e */
[----:B------:R-:W-:-:S03]  /*27110*/  ISETP.LT.OR P6, PT, R0, 0xba, !P0 ;  /* 0x000000ba0000780c */ /* 0x000fc600047c1670 */
[----:B------:R-:W4:Y:S04]  /*27120*/  LDL.LU R39, [R1+0x3f0] ;  /* 0x0003f00001277983 */ /* 0x000f280000300800 */
        /* <DEDUP_REMOVED lines=33> */
[----:B------:R0:W-:Y:S01]  /*27340*/  @!P6 STG.E.U8 desc[UR14][R28.64+0xc1], R7 ;  /* 0x0000c1071c00e986 */ /* 0x0001e2000c10110e */
[----:B------:R-:W-:-:S03]  /*27350*/  ISETP.LT.OR P6, PT, R0, 0xca, !P0 ;  /* 0x000000ca0000780c */ /* 0x000fc600047c1670 */
[----:B------:R-:W4:Y:S01]  /*27360*/  LDL.LU R40, [R1+0x40c] ;  /* 0x00040c0001287983 */ /* 0x000f220000300800 */
[----:B------:R-:W-:Y:S01]  /*27370*/  F2FP.SATFINITE.E4M3.F32.PACK_AB_MERGE_C R13, RZ, R4, RZ ;  /* 0x00000004ff0d723e */ /* 0x000fe200048070ff */
        /* <DEDUP_REMOVED lines=24> */
[C---:B------:R-:W-:Y:S01]  /*27500*/  ISETP.LT.OR P3, PT, R0.reuse, 0xd1, !P1 ;  /* 0x000000d10000780c */ /* 0x040fe20004f61670 */
[----:B------:R-:W4:Y:S01]  /*27510*/  LDL.LU R42, [R1+0x42c] ;  /* 0x00042c00012a7983 */ /* 0x000f220000300800 */
[C---:B------:R-:W-:Y:S02]  /*27520*/  ISETP.LT.OR P2, PT, R0.reuse, 0xd2, !P1 ;  /* 0x000000d20000780c */ /* 0x040fe40004f41670 */
[----:B------:R-:W-:Y:S02]  /*27530*/  ISETP.LT.OR P6, PT, R0, 0xd2, !P0 ;  /* 0x000000d20000780c */ /* 0x000fe400047c1670 */
[----:B------:R-:W-:-:S05]  /*27540*/  F2FP.SATFINITE.E4M3.F32.PACK_AB_MERGE_C R5, RZ, R5, RZ ;  /* 0x00000005ff05723e */ /* 0x000fca00048070ff */
[----:B------:R0:W-:Y:S01]  /*27550*/  @!P5 STG.E.U8 desc[UR14][R28.64+0xc8], R5 ;  /* 0x0000c8051c00d986 */ /* 0x0001e2000c10110e */
[----:B------:R-:W-:-:S03]  /*27560*/  ISETP.LT.OR P5, PT, R0, 0xd1, !P0 ;  /* 0x000000d10000780c */ /* 0x000fc600047a1670 */
[----:B------:R-:W-:Y:S01]  /*27570*/  @!P3 STG.E.U8 desc[UR14][R30.64+0xd0], R9 ;  /* 0x0000d0091e00b986 */ /* 0x000fe2000c10110e */
[----:B------:R-:W-:-:S03]  /*27580*/  ISETP.LT.OR P3, PT, R0, 0xd9, !P1 ;  /* 0x000000d90000780c */ /* 0x000fc60004f61670 */
[----:B------:R1:W-:Y:S01]  /*27590*/  @!P2 STG.E.U8 desc[UR14][R30.64+0xd1], R11 ;  /* 0x0000d10b1e00a986 */ /* 0x0003e2000c10110e */
[----:B0-----:R-:W-:Y:S02]  /*275a0*/  F2FP.SATFINITE.E4M3.F32.PACK_AB_MERGE_C R5, RZ, R3, RZ ;  /* 0x00000003ff05723e */ /* 0x001fe400048070ff */
[----:B------:R-:W-:-:S03]  /*275b0*/  ISETP.LT.OR P2, PT, R0, 0xda, !P1 ;  /* 0x000000da0000780c */ /* 0x000fc60004f41670 */
[----:B------:R-:W-:Y:S01]  /*275c0*/  @!P6 STG.E.U8 desc[UR14][R28.64+0xd1], R5 ;  /* 0x0000d1051c00e986 */ /* 0x000fe2000c10110e */
[----:B-1----:R-:W-:Y:S02]  /*275d0*/  F2FP.SATFINITE.E4M3.F32.PACK_AB_MERGE_C R11, RZ, R2, RZ ;  /* 0x00000002ff0b723e */ /* 0x002fe400048070ff */
[----:B------:R-:W-:Y:S01]  /*275e0*/  ISETP.LT.OR P6, PT, R0, 0xda, !P0 ;  /* 0x000000da0000780c */ /* 0x000fe200047c1670 */
[----:B------:R-:W-:Y:S02]  /*275f0*/  FMUL R2, R40, UR20 ;  /* 0x0000001428027c20 */ /* 0x000fe40008400000 */
[----:B------:R-:W4:Y:S01]  /*27600*/  LDL.LU R40, [R1+0x430] ;  /* 0x0004300001287983 */ /* 0x000f220000300800 */
[----:B------:R-:W-:-:S03]  /*27610*/  FMUL R3, R39, UR20 ;  /* 0x0000001427037c20 */ /* 0x000fc60008400000 */
[----:B------:R-:W4:Y:S01]  /*27620*/  LDL.LU R39, [R1+0x434] ;  /* 0x0004340001277983 */ /* 0x000f220000300800 */
[----:B------:R-:W-:-:S03]  /*27630*/  F2FP.SATFINITE.E4M3.F32.PACK_AB_MERGE_C R9, RZ, R4, RZ ;  /* 0x00000004ff09723e */ /* 0x000fc600048070ff */
        /* <DEDUP_REMOVED lines=13> */
[----:B--2---:R-:W-:Y:S01]  /*27710*/  FMUL R3, R35, UR20 ;  /* 0x0000001423037c20 */ /* 0x004fe20008400000 */
[----:B0-----:R-:W-:Y:S02]  /*27720*/  F2FP.SATFINITE.E4M3.F32.PACK_AB_MERGE_C R7, RZ, R2, RZ ;  /* 0x00000002ff07723e */ /* 0x001fe400048070ff */
        /* <DEDUP_REMOVED lines=15> */
[----:B------:R-:W-:Y:S02]  /*27820*/  F2FP.SATFINITE.E4M3.F32.PACK_AB_MERGE_C R5, RZ, R5, RZ ;  /* 0x00000005ff05723e */ /* 0x000fe400048070ff */
[----:B0-----:R-:W-:Y:S01]  /*27830*/  F2FP.SATFINITE.E4M3.F32.PACK_AB_MERGE_C R11, RZ, R4, RZ ;  /* 0x00000004ff0b723e */ /* 0x001fe200048070ff */
[----:B------:R0:W-:Y:S01]  /*27840*/  @!P6 STG.E.U8 desc[UR14][R28.64+0xe1], R7 ;  /* 0x0000e1071c00e986 */ /* 0x0001e2000c10110e */
[C---:B------:R-:W-:Y:S02]  /*27850*/  ISETP.LT.OR P6, PT, R0.reuse, 0xea, !P0 ;  /* 0x000000ea0000780c */ /* 0x040fe400047c1670 */
[----:B-1----:R-:W-:Y:S01]  /*27860*/  F2FP.SATFINITE.E4M3.F32.PACK_AB_MERGE_C R9, RZ, R3, RZ ;  /* 0x00000003ff09723e */ /* 0x002fe200048070ff */
[----:B------:R1:W-:Y:S01]  /*27870*/  @!P5 STG.E.U8 desc[UR14][R28.64+0xe0], R5 ;  /* 0x0000e0051c00d986 */ /* 0x0003e2000c10110e */
[----:B------:R-:W-:-:S03]  /*27880*/  ISETP.LT.OR P5, PT, R0, 0xe9, !P0 ;  /* 0x000000e90000780c */ /* 0x000fc600047a1670 */
[----:B------:R-:W-:Y:S01]  /*27890*/  @!P2 STG.E.U8 desc[UR14][R30.64+0xe9], R11 ;  /* 0x0000e90b1e00a986 */ /* 0x000fe2000c10110e */
[----:B------:R-:W-:Y:S01]  /*278a0*/  ISETP.LT.OR P2, PT, R0, 0xf2, !P1 ;  /* 0x000000f20000780c */ /* 0x000fe20004f41670 */
[----:B------:R-:W-:Y:S02]  /*278b0*/  FMUL R3, R42, UR20 ;  /* 0x000000142a037c20 */ /* 0x000fe40008400000 */
[----:B------:R1:W-:Y:S01]  /*278c0*/  @!P3 STG.E.U8 desc[UR14][R30.64+0xe8], R9 ;  /* 0x0000e8091e00b986 */ /* 0x0003e2000c10110e */
[----:B------:R-:W-:Y:S02]  /*278d0*/  ISETP.LT.OR P3, PT, R0, 0xf1, !P1 ;  /* 0x000000f10000780c */ /* 0x000fe40004f61670 */
[----:B------:R-:W-:Y:S01]  /*278e0*/  F2FP.SATFINITE.E4M3.F32.PACK_AB_MERGE_C R13, RZ, R2, RZ ;  /* 0x00000002ff0d723e */ /* 0x000fe200048070ff */
[----:B------:R-:W-:Y:S01]  /*278f0*/  FMUL R4, R39, UR20 ;  /* 0x0000001427047c20 */ /* 0x000fe20008400000 */
[----:B------:R-:W-:Y:S01]  /*27900*/  FMUL R2, R40, UR20 ;  /* 0x0000001428027c20 */ /* 0x000fe20008400000 */
[----:B------:R-:W-:-:S03]  /*27910*/  F2FP.SATFINITE.E4M3.F32.PACK_AB_MERGE_C R3, RZ, R3, RZ ;  /* 0x00000003ff03723e */ /* 0x000fc600048070ff */
[----:B0-----:R-:W-:Y:S02]  /*27920*/  F2FP.SATFINITE.E4M3.F32.PACK_AB_MERGE_C R7, RZ, R4, RZ ;  /* 0x00000004ff07723e */ /* 0x001fe400048070ff */
[----:B-1----:R-:W-:Y:S01]  /*27930*/  F2FP.SATFINITE.E4M3.F32.PACK_AB_MERGE_C R5, RZ, R2, RZ ;  /* 0x00000002ff05723e */ /* 0x002fe200048070ff */
[----:B------:R-:W-:Y:S01]  /*27940*/  @!P5 STG.E.U8 desc[UR14][R28.64+0xe8], R13 ;  /* 0x0000e80d1c00d986 */ /* 0x000fe2000c10110e */
[----:B------:R-:W-:-:S03]  /*27950*/  ISETP.LT.OR P5, PT, R0, 0xf1, !P0 ;  /* 0x000000f10000780c */ /* 0x000fc600047a1670 */
[----:B------:R2:W-:Y:S01]  /*27960*/  @!P6 STG.E.U8 desc[UR14][R28.64+0xe9], R3 ;  /* 0x0000e9031c00e986 */ /* 0x0005e2000c10110e */
[----:B------:R-:W-:-:S03]  /*27970*/  ISETP.LT.OR P6, PT, R0, 0xf2, !P0 ;  /* 0x000000f20000780c */ /* 0x000fc600047c1670 */
[----:B------:R0:W-:Y:S01]  /*27980*/  @!P2 STG.E.U8 desc[UR14][R30.64+0xf1], R7 ;  /* 0x0000f1071e00a986 */ /* 0x0001e2000c10110e */
[C---:B------:R-:W-:Y:S02]  /*27990*/  ISETP.LT.OR P2, PT, R0.reuse, 0xf9, !P1 ;  /* 0x000000f90000780c */ /* 0x040fe40004f41670 */
[C---:B------:R-:W-:Y:S01]  /*279a0*/  ISETP.LT.OR P1, PT, R0.reuse, 0xfa, !P1 ;  /* 0x000000fa0000780c */ /* 0x040fe20004f21670 */
[----:B------:R4:W-:Y:S01]  /*279b0*/  @!P3 STG.E.U8 desc[UR14][R30.64+0xf0], R5 ;  /* 0x0000f0051e00b986 */ /* 0x0009e2000c10110e */
[C---:B------:R-:W-:Y:S02]  /*279c0*/  ISETP.LT.OR P3, PT, R0.reuse, 0xf9, !P0 ;  /* 0x000000f90000780c */ /* 0x040fe40004761670 */
[----:B------:R-:W-:Y:S01]  /*279d0*/  ISETP.LT.OR P0, PT, R0, 0xfa, !P0 ;  /* 0x000000fa0000780c */ /* 0x000fe20004701670 */
[----:B------:R-:W-:-:S05]  /*279e0*/  FMUL R2, R38, UR20 ;  /* 0x0000001426027c20 */ /* 0x000fca0008400000 */
[----:B------:R-:W-:-:S05]  /*279f0*/  F2FP.SATFINITE.E4M3.F32.PACK_AB_MERGE_C R9, RZ, R2, RZ ;  /* 0x00000002ff09723e */ /* 0x000fca00048070ff */
[----:B------:R1:W-:Y:S01]  /*27a00*/  @!P5 STG.E.U8 desc[UR14][R28.64+0xf0], R9 ;  /* 0x0000f0091c00d986 */ /* 0x0003e2000c10110e */
[----:B------:R-:W-:Y:S01]  /*27a10*/  FMUL R0, R37, UR20 ;  /* 0x0000001425007c20 */ /* 0x000fe20008400000 */
[----:B------:R-:W-:Y:S01]  /*27a20*/  FMUL R2, R36, UR20 ;  /* 0x0000001424027c20 */ /* 0x000fe20008400000 */
[----:B--2---:R-:W-:-:S03]  /*27a30*/  FMUL R3, R35, UR20 ;  /* 0x0000001423037c20 */ /* 0x004fc60008400000 */
[----:B0-----:R-:W-:Y:S02]  /*27a40*/  F2FP.SATFINITE.E4M3.F32.PACK_AB_MERGE_C R7, RZ, R0, RZ ;  /* 0x00000000ff07723e */ /* 0x001fe400048070ff */
[----:B------:R-:W-:Y:S02]  /*27a50*/  F2FP.SATFINITE.E4M3.F32.PACK_AB_MERGE_C R11, RZ, R2, RZ ;  /* 0x00000002ff0b723e */ /* 0x000fe400048070ff */
[----:B------:R-:W-:Y:S01]  /*27a60*/  F2FP.SATFINITE.E4M3.F32.PACK_AB_MERGE_C R3, RZ, R3, RZ ;  /* 0x00000003ff03723e */ /* 0x000fe200048070ff */
[----:B------:R1:W-:Y:S04]  /*27a70*/  @!P6 STG.E.U8 desc[UR14][R28.64+0xf1], R7 ;  /* 0x0000f1071c00e986 */ /* 0x0003e8000c10110e */
[----:B------:R1:W-:Y:S04]  /*27a80*/  @!P2 STG.E.U8 desc[UR14][R30.64+0xf8], R11 ;  /* 0x0000f80b1e00a986 */ /* 0x0003e8000c10110e */
[----:B------:R1:W-:Y:S01]  /*27a90*/  @!P1 STG.E.U8 desc[UR14][R30.64+0xf9], R3 ;  /* 0x0000f9031e009986 */ /* 0x0003e2000c10110e */
[----:B---3--:R-:W-:Y:S01]  /*27aa0*/  FMUL R4, R33, UR20 ;  /* 0x0000001421047c20 */ /* 0x008fe20008400000 */
[----:B----4-:R-:W-:-:S04]  /*27ab0*/  FMUL R5, R32, UR20 ;  /* 0x0000001420057c20 */ /* 0x010fc80008400000 */
[----:B------:R-:W-:Y:S02]  /*27ac0*/  F2FP.SATFINITE.E4M3.F32.PACK_AB_MERGE_C R13, RZ, R4, RZ ;  /* 0x00000004ff0d723e */ /* 0x000fe400048070ff */
[----:B------:R-:W-:-:S03]  /*27ad0*/  F2FP.SATFINITE.E4M3.F32.PACK_AB_MERGE_C R5, RZ, R5, RZ ;  /* 0x00000005ff05723e */ /* 0x000fc600048070ff */
[----:B------:R1:W-:Y:S04]  /*27ae0*/  @!P3 STG.E.U8 desc[UR14][R28.64+0xf8], R13 ;  /* 0x0000f80d1c00b986 */ /* 0x0003e8000c10110e */
[----:B------:R1:W-:Y:S02]  /*27af0*/  @!P0 STG.E.U8 desc[UR14][R28.64+0xf9], R5 ;  /* 0x0000f9051c008986 */ /* 0x0003e4000c10110e */
.L_x_545:
[----:B------:R-:W-:Y:S05]  /*27b00*/  BSYNC B0 ;  /* 0x0000000000007941 */ /* 0x000fea0003800000 */
.L_x_31:
[----:B-12--5:R-:W2:Y:S04]  /*27b10*/  LDL.LU R3, [R1+0x450] ;  /* 0x0004500001037983 */ /* 0x026ea80000300800 */
[----:B------:R-:W2:Y:S01]  /*27b20*/  LDL.LU R2, [R1+0x454] ;  /* 0x0004540001027983 */ /* 0x000ea20000300800 */
[----:B------:R-:W-:Y:S01]  /*27b30*/  ULDC UR6, c[0x0][0xc] ;  /* 0x0000030000067ab9 */ /* 0x000fe20000000800 */
[----:B------:R-:W-:Y:S01]  /*27b40*/  ULDC UR7, c[0x0][0x10] ;  /* 0x0000040000077ab9 */ /* 0x000fe20000000800 */
[----:B---34-:R-:W2:Y:S01]  /*27b50*/  LDC R5, c[0x0][0x14] ;  /* 0x00000500ff057b82 */ /* 0x018ea20000000800 */
[----:B------:R-:W-:Y:S01]  /*27b60*/  UIMAD.WIDE.U32 UR6, UR6, UR7, URZ ;  /* 0x00000007060672a5 */ /* 0x000fe2000f8e003f */
[----:B------:R-:W-:Y:S01]  /*27b70*/  PRMT R0, RZ, 0x7610, R0 ;  /* 0x00007610ff007816 */ /* 0x000fe20000000000 */
[----:B------:R-:W-:-:S04]  /*27b80*/  UMOV UR9, 0xffffffff ;  /* 0xffffffff00097882 */ /* 0x000fc80000000000 */
[----:B--2---:R-:W-:-:S04]  /*27b90*/  IMAD.WIDE.U32 R2, R5, UR6, R2 ;  /* 0x0000000605027c25 */ /* 0x004fc8000f8e0002 */
[----:B------:R-:W-:Y:S01]  /*27ba0*/  IMAD R5, R5, UR7, RZ ;  /* 0x0000000705057c24 */ /* 0x000fe2000f8e02ff */
[----:B------:R-:W-:Y:S01]  /*27bb0*/  ULDC.64 UR6, c[0x0][0x650] ;  /* 0x0001940000067ab9 */ /* 0x000fe20000000a00 */
[----:B------:R-:W-:Y:S01]  /*27bc0*/  IMAD.MOV.U32 R11, RZ, RZ, R2 ;  /* 0x000000ffff0b7224 */ /* 0x000fe200078e0002 */
[----:B------:R-:W-:Y:S01]  /*27bd0*/  ISETP.GE.U32.AND P0, PT, R2, UR6, PT ;  /* 0x0000000602007c0c */ /* 0x000fe2000bf06070 */
[----:B------:R-:W-:Y:S02]  /*27be0*/  IMAD.IADD R13, R3, 0x1, R5 ;  /* 0x00000001030d7824 */ /* 0x000fe400078e0205 */
[----:B------:R-:W-:-:S03]  /*27bf0*/  IMAD.MOV.U32 R2, RZ, RZ, -0x1 ;  /* 0xffffffffff027424 */ /* 0x000fc600078e00ff */
[----:B------:R1:W-:Y:S01]  /*27c00*/  STL [R1+0x450], R13 ;  /* 0x0004500d01007387 */ /* 0x0003e20000100800 */
[----:B------:R-:W-:-:S03]  /*27c10*/  ISETP.GE.U32.AND.EX P0, PT, R13, UR7, PT, P0 ;  /* 0x000000070d007c0c */ /* 0x000fc6000bf06100 */
[----:B------:R1:W-:Y:S04]  /*27c20*/  STL [R1+0x454], R11 ;  /* 0x0004540b01007387 */ /* 0x0003e80000100800 */
[----:B------:R1:W-:Y:S06]  /*27c30*/  STL [R1+0x458], R2 ;  /* 0x0004580201007387 */ /* 0x0003ec0000100800 */
[----:B------:R-:W-:Y:S05]  /*27c40*/  @P0 BRA `(.L_x_546) ;  /* 0x0000000400740947 */ /* 0x000fea0003800000 */
[----:B------:R-:W2:Y:S01]  /*27c50*/  S2R R8, SR_CTAID.X ;  /* 0x0000000000087919 */ /* 0x000ea20000002500 */
[----:B------:R-:W-:Y:S01]  /*27c60*/  ULDC.64 UR18, c[0x0][0x628] ;  /* 0x00018a0000127ab9 */ /* 0x000fe20000000a00 */
[----:B------:R-:W3:Y:S01]  /*27c70*/  LDC R9, c[0x0][0x144] ;  /* 0x00005100ff097b82 */ /* 0x000ee20000000800 */
[----:B------:R-:W-:Y:S01]  /*27c80*/  ULDC UR6, c[0x0][0x150] ;  /* 0x0000540000067ab9 */ /* 0x000fe20000000800 */
[----:B------:R-:W4:Y:S01]  /*27c90*/  S2R R12, SR_CTAID.Y ;  /* 0x00000000000c7919 */ /* 0x000f220000002600 */
[----:B------:R-:W-:Y:S01]  /*27ca0*/  ISETP.NE.U32.AND P0, PT, RZ, UR18, PT ;  /* 0x00000012ff007c0c */ /* 0x000fe2000bf05070 */
[----:B------:R-:W-:Y:S01]  /*27cb0*/  ULDC UR23, c[0x0][0x630] ;  /* 0x00018c0000177ab9 */ /* 0x000fe20000000800 */
[----:B------:R-:W-:Y:S02]  /*27cc0*/  R2UR UR16, R11 ;  /* 0x000000000b1072ca */ /* 0x000fe400000e0000 */
[----:B------:R-:W-:Y:S01]  /*27cd0*/  ISETP.NE.AND.EX P0, PT, RZ, UR19, PT, P0 ;  /* 0x00000013ff007c0c */ /* 0x000fe2000bf05300 */
[----:B0-----:R-:W0:Y:S01]  /*27ce0*/  LDC.64 R6, c[0x0][0x620] ;  /* 0x00018800ff067b82 */ /* 0x001e220000000a00 */
[----:B------:R-:W-:-:S02]  /*27cf0*/  R2UR UR17, R13 ;  /* 0x000000000d1172ca */ /* 0x000fc400000e0000 */
[----:B--2---:R-:W-:-:S05]  /*27d00*/  I2FP.F32.U32 R0, R8 ;  /* 0x0000000800007245 */ /* 0x004fca0000201000 */
[----:B------:R-:W-:-:S06]  /*27d10*/  FMUL R0, R0, UR6 ;  /* 0x0000000600007c20 */ /* 0x000fcc0008400000 */
[----:B------:R-:W2:Y:S01]  /*27d20*/  F2I.U32.TRUNC.NTZ R0, R0 ;  /* 0x0000000000007305 */ /* 0x000ea2000020f000 */
[----:B----4-:R-:W-:Y:S05]  /*27d30*/  @!P0 BRA `(.L_x_547) ;  /* 0x0000000000308947 */ /* 0x010fea0003800000 */
        /* <DEDUP_REMOVED lines=12> */
.L_x_547:
[----:B------:R-:W-:Y:S01]  /*27e00*/  USHF.R.U64 UR9, UR16, UR23, UR17 ;  /* 0x0000001710097299 */ /* 0x000fe20008001211 */
[----:B------:R-:W4:Y:S01]  /*27e10*/  LDC.64 R22, c[0x0][0x640] ;  /* 0x00019000ff167b82 */ /* 0x000f220000000a00 */
[----:B------:R-:W-:Y:S01]  /*27e20*/  USHF.R.U32.HI UR6, URZ, UR23, UR17 ;  /* 0x000000173f067299 */ /* 0x000fe20008011611 */
[----:B--2---:R-:W-:Y:S02]  /*27e30*/  IMAD.MOV R10, RZ, RZ, -R0 ;  /* 0x000000ffff0a7224 */ /* 0x004fe400078e0a00 */
[----:B-1----:R-:W-:Y:S01]  /*27e40*/  IMAD.MOV.U32 R2, RZ, RZ, R11 ;  /* 0x000000ffff027224 */ /* 0x002fe200078e000b */
[----:B------:R-:W-:Y:S01]  /*27e50*/  IADD3 R5, P0, RZ, -UR9, RZ ;  /* 0x80000009ff057c10 */ /* 0x000fe2000ff1e0ff */
[----:B---3--:R-:W-:Y:S02]  /*27e60*/  IMAD R18, R9, R10, R8 ;  /* 0x0000000a09127224 */ /* 0x008fe400078e0208 */
[----:B------:R-:W1:Y:S02]  /*27e70*/  LDC R4, c[0x0][0x618] ;  /* 0x00018600ff047b82 */ /* 0x000e640000000800 */
[----:B------:R-:W-:Y:S01]  /*27e80*/  IMAD.X R3, RZ, RZ, ~UR6, P0 ;  /* 0x80000006ff037e24 */ /* 0x000fe200080e06ff */
[----:B------:R-:W-:-:S03]  /*27e90*/  ULDC UR6, c[0x0][0x154] ;  /* 0x0000550000067ab9 */ /* 0x000fc60000000800 */
[-C--:B0-----:R-:W-:Y:S02]  /*27ea0*/  IMAD R0, R3, R6.reuse, RZ ;  /* 0x0000000603007224 */ /* 0x081fe400078e02ff */
[----:B------:R-:W0:Y:S01]  /*27eb0*/  LDC R14, c[0x0][0x608] ;  /* 0x00018200ff0e7b82 */ /* 0x000e220000000800 */
[----:B------:R-:W-:Y:S02]  /*27ec0*/  IMAD.MOV.U32 R3, RZ, RZ, R13 ;  /* 0x000000ffff037224 */ /* 0x000fe400078e000d */
[----:B------:R-:W-:-:S05]  /*27ed0*/  IMAD.WIDE.U32 R2, R5, R6, R2 ;  /* 0x0000000605027225 */ /* 0x000fca00078e0002 */
[----:B------:R-:W2:Y:S01]  /*27ee0*/  LDC R20, c[0x0][0x658] ;  /* 0x00019600ff147b82 */ /* 0x000ea20000000800 */
[----:B------:R-:W-:Y:S01]  /*27ef0*/  IMAD R5, R5, R7, R0 ;  /* 0x0000000705057224 */ /* 0x000fe200078e0200 */
[----:B------:R-:W-:Y:S01]  /*27f00*/  I2FP.F32.U32 R0, R12 ;  /* 0x0000000c00007245 */ /* 0x000fe20000201000 */
[----:B------:R-:W-:Y:S01]  /*27f10*/  IMAD.MOV.U32 R7, RZ, RZ, 0x1 ;  /* 0x00000001ff077424 */ /* 0x000fe200078e00ff */
[----:B----4-:R-:W-:Y:S01]  /*27f20*/  ISETP.NE.U32.AND P0, PT, R22, RZ, PT ;  /* 0x000000ff1600720c */ /* 0x010fe20003f05070 */
[----:B------:R-:W-:Y:S02]  /*27f30*/  IMAD.IADD R3, R3, 0x1, R5 ;  /* 0x0000000103037824 */ /* 0x000fe400078e0205 */
[----:B------:R-:W-:Y:S01]  /*27f40*/  FMUL R0, R0, UR6 ;  /* 0x0000000600007c20 */ /* 0x000fe20008400000 */
[----:B------:R-:W3:Y:S01]  /*27f50*/  LDC R15, c[0x0][0x148] ;  /* 0x00005200ff0f7b82 */ /* 0x000ee20000000800 */
[----:B------:R-:W-:Y:S01]  /*27f60*/  ISETP.NE.AND.EX P0, PT, R23, RZ, PT, P0 ;  /* 0x000000ff1700720c */ /* 0x000fe20003f05300 */
[----:B------:R-:W-:Y:S01]  /*27f70*/  IMAD.MOV.U32 R5, RZ, RZ, -0x1 ;  /* 0xffffffffff057424 */ /* 0x000fe200078e00ff */
[-CC-:B-1----:R-:W-:Y:S01]  /*27f80*/  SHF.R.U64 R10, R2, R4.reuse, R3.reuse ;  /* 0x00000004020a7219 */ /* 0x182fe20000001203 */
[----:B------:R1:W4:Y:S01]  /*27f90*/  F2I.U32.TRUNC.NTZ R13, R0 ;  /* 0x00000000000d7305 */ /* 0x000322000020f000 */
[----:B------:R-:W-:-:S03]  /*27fa0*/  SHF.R.U32.HI R3, RZ, R4, R3 ;  /* 0x00000004ff037219 */ /* 0x000fc60000011603 */
[----:B------:R-:W1:Y:S01]  /*27fb0*/  LDC R16, c[0x0][0x600] ;  /* 0x00018000ff107b82 */ /* 0x000e620000000800 */
[-CC-:B0-----:R-:W-:Y:S02]  /*27fc0*/  SHF.R.U64 R8, R10, R14.reuse, R3.reuse ;  /* 0x0000000e0a087219 */ /* 0x181fe40000001203 */
[----:B------:R-:W-:-:S05]  /*27fd0*/  SHF.R.U32.HI R3, RZ, R14, R3 ;  /* 0x0000000eff037219 */ /* 0x000fca0000011603 */
[----:B------:R-:W0:Y:S01]  /*27fe0*/  LDC R17, c[0x0][0x648] ;  /* 0x00019200ff117b82 */ /* 0x000e220000000800 */
[-CC-:B--2---:R-:W-:Y:S02]  /*27ff0*/  SHF.R.U64 R11, R8, R20.reuse, R3.reuse ;  /* 0x00000014080b7219 */ /* 0x184fe40000001203 */
[-C--:B------:R-:W-:Y:S02]  /*28000*/  SHF.L.U32 R5, R5, R20.reuse, RZ ;  /* 0x0000001405057219 */ /* 0x080fe400000006ff */
[-C--:B------:R-:W-:Y:S01]  /*28010*/  SHF.R.U32.HI R3, RZ, R20.reuse, R3 ;  /* 0x00000014ff037219 */ /* 0x080fe20000011603 */
[----:B------:R-:W-:Y:S01]  /*28020*/  IMAD.MOV.U32 R2, RZ, RZ, R11 ;  /* 0x000000ffff027224 */ /* 0x000fe200078e000b */
[----:B------:R-:W-:Y:S01]  /*28030*/  SHF.L.U32 R20, R7, R20, RZ ;  /* 0x0000001407147219 */ /* 0x000fe200000006ff */
[----:B------:R-:W2:Y:S01]  /*28040*/  LDC R19, c[0x0][0x638] ;  /* 0x00018e00ff137b82 */ /* 0x000ea20000000800 */
[----:B------:R-:W-:-:S07]  /*28050*/  LOP3.LUT R41, RZ, R5, RZ, 0x33, !PT ;  /* 0x00000005ff297212 */ /* 0x000fce00078e33ff */
[----:B------:R-:W0:Y:S01]  /*28060*/  LDC R21, c[0x0][0x610] ;  /* 0x00018400ff157b82 */ /* 0x000e220000000800 */
[----:B----4-:R-:W-:Y:S05]  /*28070*/  @!P0 BRA `(.L_x_548) ;  /* 0x0000000000288947 */ /* 0x010fea0003800000 */
[----:B-1----:R-:W1:Y:S02]  /*28080*/  LDC R0, c[0x0][0x64c] ;  /* 0x00019300ff007b82 */ /* 0x002e640000000800 */
[----:B-1----:R-:W-:-:S05]  /*28090*/  IADD3 R7, P0, R11, R0, RZ ;  /* 0x000000000b077210 */ /* 0x002fca0007f1e0ff */
        /* <DEDUP_REMOVED lines=8> */
.L_x_548:
[----:B01----:R-:W-:Y:S01]  /*28120*/  SHF.R.U64 R0, R2, R17, R3 ;  /* 0x0000001102007219 */ /* 0x003fe20000001203 */
[----:B------:R-:W-:Y:S01]  /*28130*/  VIADD R3, R16, 0xffffffff ;  /* 0xffffffff10037836 */ /* 0x000fe20000000000 */
[----:B------:R-:W-:Y:S01]  /*28140*/  LOP3.LUT R41, R8, R41, RZ, 0xc0, !PT ;  /* 0x0000002908297212 */ /* 0x000fe200078ec0ff */
[----:B------:R-:W-:Y:S02]  /*28150*/  IMAD.MOV R13, RZ, RZ, -R13 ;  /* 0x000000ffff0d7224 */ /* 0x000fe400078e0a0d */
[----:B------:R-:W-:Y:S01]  /*28160*/  IMAD.MOV R2, RZ, RZ, -R0 ;  /* 0x000000ffff027224 */ /* 0x000fe200078e0a00 */
[----:B------:R-:W-:Y:S01]  /*28170*/  LOP3.LUT R3, R10, R3, RZ, 0xc0, !PT ;  /* 0x000000030a037212 */ /* 0x000fe200078ec0ff */
[----:B------:R-:W-:Y:S02]  /*28180*/  IMAD R41, R20, R0, R41 ;  /* 0x0000000014297224 */ /* 0x000fe400078e0229 */
[----:B---3--:R-:W-:Y:S02]  /*28190*/  @P4 IMAD R18, R15, R13, R12 ;  /* 0x0000000d0f124224 */ /* 0x008fe400078e020c */
[----:B--2---:R-:W-:-:S02]  /*281a0*/  IMAD R0, R2, R19, R11 ;  /* 0x0000001302007224 */ /* 0x004fc400078e020b */
[----:B------:R-:W-:Y:S02]  /*281b0*/  IMAD R41, R41, R21, R18 ;  /* 0x0000001529297224 */ /* 0x000fe400078e0212 */
[----:B------:R-:W-:Y:S02]  /*281c0*/  IMAD R2, R0, R16, R3 ;  /* 0x0000001000027224 */ /* 0x000fe400078e0203 */
[----:B------:R-:W-:-:S03]  /*281d0*/  IMAD.MOV.U32 R4, RZ, RZ, 0x1 ;  /* 0x00000001ff047424 */ /* 0x000fc600078e00ff */
[----:B------:R-:W-:Y:S02]  /*281e0*/  SEL R3, R2, R41, !P4 ;  /* 0x0000002902037207 */ /* 0x000fe40006000000 */
[----:B------:R-:W-:Y:S02]  /*281f0*/  PRMT R0, R4, 0x7610, R0 ;  /* 0x0000761004007816 */ /* 0x000fe40000000000 */
[----:B------:R-:W-:Y:S01]  /*28200*/  SEL R41, R41, R2, !P4 ;  /* 0x0000000229297207 */ /* 0x000fe20006000000 */
[----:B------:R2:W-:Y:S06]  /*28210*/  STL [R1+0x458], R3 ;  /* 0x0004580301007387 */ /* 0x0005ec0000100800 */
.L_x_546:
[----:B------:R3:W-:Y:S01]  /*28220*/  STL [R1+0x45c], R41 ;  /* 0x00045c2901007387 */ /* 0x0007e20000100800 */
[----:B------:R-:W-:-:S13]  /*28230*/  LOP3.LUT P0, RZ, R0, 0xff, RZ, 0xc0, !PT ;  /* 0x000000ff00ff7812 */ /* 0x000fda000780c0ff */
[----:B---3--:R-:W-:Y:S05]  /*28240*/  @P0 BRA `(.L_x_549) ;  /* 0xfffffd8c00800947 */ /* 0x008fea000383ffff */
[----:B------:R-:W-:Y:S05]  /*28250*/  EXIT ;  /* 0x000000000000794d */ /* 0x000fea0003800000 */
.L_x_3:
[----:B------:R-:W2:Y:S01]  /*28260*/  LDL R18, [R1+0x454] ;  /* 0x0004540001127983 */ /* 0x000ea20000100800 */
[----:B------:R-:W-:-:S03]  /*28270*/  ULDC.64 UR4, c[0x0][0x650] ;  /* 0x0001940000047ab9 */ /* 0x000fc60000000a00 */
[----:B------:R-:W3:Y:S01]  /*28280*/  LDL R19, [R1+0x450] ;  /* 0x0004500001137983 */ /* 0x000ee20000100800 */
[----:B------:R-:W-:Y:S01]  /*28290*/  PRMT R0, RZ, 0x7610, R0 ;  /* 0x00007610ff007816 */ /* 0x000fe20000000000 */
[----:B------:R-:W-:Y:S02]  /*282a0*/  IMAD.MOV.U32 R5, RZ, RZ, -0x1 ;  /* 0xffffffffff057424 */ /* 0x000fe400078e00ff */
[----:B------:R-:W-:Y:S02]  /*282b0*/  IMAD.MOV.U32 R4, RZ, RZ, -0x1 ;  /* 0xffffffffff047424 */ /* 0x000fe400078e00ff */
[----:B------:R-:W-:Y:S01]  /*282c0*/  IMAD.MOV.U32 R10, RZ, RZ, -0x1 ;  /* 0xffffffffff0a7424 */ /* 0x000fe200078e00ff */
[----:B--2---:R-:W-:-:S04]  /*282d0*/  ISETP.GE.U32.AND P0, PT, R18, UR4, PT ;  /* 0x0000000412007c0c */ /* 0x004fc8000bf06070 */
[----:B---3--:R-:W-:-:S13]  /*282e0*/  ISETP.GE.U32.AND.EX P0, PT, R19, UR5, PT, P0 ;  /* 0x0000000513007c0c */ /* 0x008fda000bf06100 */
[----:B------:R-:W-:Y:S05]  /*282f0*/  @P0 BRA `(.L_x_550) ;  /* 0x0000000400600947 */ /* 0x000fea0003800000 */
[----:B------:R-:W0:Y:S01]  /*28300*/  LDC.64 R12, c[0x0][0x628] ;  /* 0x00018a00ff0c7b82 */ /* 0x000e220000000a00 */
[----:B------:R-:W-:Y:S02]  /*28310*/  IMAD.MOV.U32 R8, RZ, RZ, R18 ;  /* 0x000000ffff087224 */ /* 0x000fe400078e0012 */
[----:B------:R-:W-:-:S05]  /*28320*/  IMAD.MOV.U32 R9, RZ, RZ, R19 ;  /* 0x000000ffff097224 */ /* 0x000fca00078e0013 */
[----:B------:R-:W1:Y:S08]  /*28330*/  LDC R14, c[0x0][0x630] ;  /* 0x00018c00ff0e7b82 */ /* 0x000e700000000800 */
[----:B------:R-:W2:Y:S01]  /*28340*/  LDC.64 R16, c[0x0][0x620] ;  /* 0x00018800ff107b82 */ /* 0x000ea20000000a00 */
[----:B0-----:R-:W-:-:S04]  /*28350*/  ISETP.NE.U32.AND P0, PT, R12, RZ, PT ;  /* 0x000000ff0c00720c */ /* 0x001fc80003f05070 */
[----:B------:R-:W-:-:S13]  /*28360*/  ISETP.NE.AND.EX P0, PT, R13, RZ, PT, P0 ;  /* 0x000000ff0d00720c */ /* 0x000fda0003f05300 */
[----:B-12---:R-:W-:Y:S05]  /*28370*/  @!P0 BRA `(.L_x_551) ;  /* 0x0000000000288947 */ /* 0x006fea0003800000 */
[----:B------:R-:W0:Y:S02]  /*28380*/  LDC R0, c[0x0][0x634] ;  /* 0x00018d00ff007b82 */ /* 0x000e240000000800 */
[----:B0-----:R-:W-:-:S05]  /*28390*/  IADD3 R9, P0, R18, R0, RZ ;  /* 0x0000000012097210 */ /* 0x001fca0007f1e0ff */
        /* <DEDUP_REMOVED lines=8> */
.L_x_551:
[-CC-:B------:R-:W-:Y:S01]  /*28420*/  SHF.R.U64 R10, R8, R14.reuse, R9.reuse ;  /* 0x0000000e080a7219 */ /* 0x180fe20000001209 */
[----:B------:R-:W0:Y:S01]  /*28430*/  LDC R6, c[0x0][0x618] ;  /* 0x00018600ff067b82 */ /* 0x000e220000000800 */
[----:B------:R-:W-:Y:S01]  /*28440*/  SHF.R.U32.HI R0, RZ, R14, R9 ;  /* 0x0000000eff007219 */ /* 0x000fe20000011609 */
[----:B------:R-:W-:Y:S01]  /*28450*/  ULDC UR4, c[0x0][0x150] ;  /* 0x0000540000047ab9 */ /* 0x000fe20000000800 */
[----:B------:R-:W-:Y:S01]  /*28460*/  IADD3 R3, P0, RZ, -R10, RZ ;  /* 0x8000000aff037210 */ /* 0x000fe20007f1e0ff */
[----:B------:R-:W-:Y:S01]  /*28470*/  IMAD.MOV.U32 R4, RZ, RZ, R18 ;  /* 0x000000ffff047224 */ /* 0x000fe200078e0012 */
[----:B------:R-:W-:Y:S01]  /*28480*/  I2FP.F32.U32 R8, R2 ;  /* 0x0000000200087245 */ /* 0x000fe20000201000 */
[----:B------:R-:W-:Y:S02]  /*28490*/  IMAD.MOV.U32 R5, RZ, RZ, R19 ;  /* 0x000000ffff057224 */ /* 0x000fe400078e0013 */
[----:B------:R-:W1:Y:S01]  /*284a0*/  LDC.64 R20, c[0x0][0x640] ;  /* 0x00019000ff147b82 */ /* 0x000e620000000a00 */
[----:B------:R-:W-:-:S02]  /*284b0*/  IMAD.X R7, RZ, RZ, ~R0, P0 ;  /* 0x000000ffff077224 */ /* 0x000fc400000e0e00 */
[----:B------:R-:W-:Y:S01]  /*284c0*/  FMUL R9, R8, UR4 ;  /* 0x0000000408097c20 */ /* 0x000fe20008400000 */
[----:B------:R-:W-:Y:S01]  /*284d0*/  IMAD.WIDE.U32 R4, R3, R16, R4 ;  /* 0x0000001003047225 */ /* 0x000fe200078e0004 */
[----:B------:R-:W-:-:S03]  /*284e0*/  ULDC UR4, c[0x0][0x154] ;  /* 0x0000550000047ab9 */ /* 0x000fc60000000800 */
[----:B------:R-:W-:Y:S01]  /*284f0*/  IMAD R0, R7, R16, RZ ;  /* 0x0000001007007224 */ /* 0x000fe200078e02ff */
[----:B------:R-:W2:Y:S01]  /*28500*/  LDC R13, c[0x0][0x144] ;  /* 0x00005100ff0d7b82 */ /* 0x000ea20000000800 */
[----:B------:R-:W3:Y:S02]  /*28510*/  F2I.U32.TRUNC.NTZ R9, R9 ;  /* 0x0000000900097305 */ /* 0x000ee4000020f000 */
[----:B------:R-:W-:-:S04]  /*28520*/  IMAD R3, R3, R17, R0 ;  /* 0x0000001103037224 */ /* 0x000fc800078e0200 */
[----:B------:R-:W-:Y:S01]  /*28530*/  IMAD.IADD R3, R5, 0x1, R3 ;  /* 0x0000000105037824 */ /* 0x000fe200078e0203 */
[----:B------:R-:W4:Y:S04]  /*28540*/  LDC R12, c[0x0][0x608] ;  /* 0x00018200ff0c7b82 */ /* 0x000f280000000800 */
[-C--:B0-----:R-:W-:Y:S02]  /*28550*/  SHF.R.U64 R8, R4, R6.reuse, R3 ;  /* 0x0000000604087219 */ /* 0x081fe40000001203 */
[----:B------:R-:W-:Y:S02]  /*28560*/  I2FP.F32.U32 R4, R11 ;  /* 0x0000000b00047245 */ /* 0x000fe40000201000 */
[----:B------:R-:W0:Y:S01]  /*28570*/  LDC R7, c[0x0][0x658] ;  /* 0x00019600ff077b82 */ /* 0x000e220000000800 */
[----:B-1----:R-:W-:Y:S01]  /*28580*/  ISETP.NE.U32.AND P0, PT, R20, RZ, PT ;  /* 0x000000ff1400720c */ /* 0x002fe20003f05070 */
[----:B---3--:R-:W-:Y:S01]  /*28590*/  IMAD.MOV R0, RZ, RZ, -R9 ;  /* 0x000000ffff007224 */ /* 0x008fe200078e0a09 */
[----:B------:R-:W-:Y:S01]  /*285a0*/  SHF.R.U32.HI R3, RZ, R6, R3 ;  /* 0x00000006ff037219 */ /* 0x000fe20000011603 */
[----:B------:R-:W-:Y:S01]  /*285b0*/  FMUL R4, R4, UR4 ;  /* 0x0000000404047c20 */ /* 0x000fe20008400000 */
[----:B------:R-:W-:Y:S01]  /*285c0*/  ISETP.NE.AND.EX P0, PT, R21, RZ, PT, P0 ;  /* 0x000000ff1500720c */ /* 0x000fe20003f05300 */
[----:B------:R-:W-:-:S02]  /*285d0*/  IMAD.MOV.U32 R6, RZ, RZ, -0x1 ;  /* 0xffffffffff067424 */ /* 0x000fc400078e00ff */
[----:B------:R-:W1:Y:S01]  /*285e0*/  LDC R14, c[0x0][0x148] ;  /* 0x00005200ff0e7b82 */ /* 0x000e620000000800 */
[----:B--2---:R-:W-:Y:S02]  /*285f0*/  IMAD R18, R13, R0, R2 ;  /* 0x000000000d127224 */ /* 0x004fe400078e0202 */
[----:B------:R-:W-:-:S05]  /*28600*/  IMAD.MOV.U32 R2, RZ, RZ, 0x1 ;  /* 0x00000001ff027424 */ /* 0x000fca00078e00ff */
[----:B------:R-:W2:Y:S01]  /*28610*/  LDC R16, c[0x0][0x600] ;  /* 0x00018000ff107b82 */ /* 0x000ea20000000800 */
[-CC-:B----4-:R-:W-:Y:S02]  /*28620*/  SHF.R.U64 R13, R8, R12.reuse, R3.reuse ;  /* 0x0000000c080d7219 */ /* 0x190fe40000001203 */
[----:B------:R-:W-:Y:S02]  /*28630*/  SHF.R.U32.HI R0, RZ, R12, R3 ;  /* 0x0000000cff007219 */ /* 0x000fe40000011603 */
[----:B------:R3:W4:Y:S03]  /*28640*/  F2I.U32.TRUNC.NTZ R12, R4 ;  /* 0x00000004000c7305 */ /* 0x000726000020f000 */
[----:B------:R-:W1:Y:S01]  /*28650*/  LDC R17, c[0x0][0x648] ;  /* 0x00019200ff117b82 */ /* 0x000e620000000800 */
[-C--:B0-----:R-:W-:Y:S02]  /*28660*/  SHF.R.U64 R15, R13, R7.reuse, R0 ;  /* 0x000000070d0f7219 */ /* 0x081fe40000001200 */
[----:B------:R-:W-:-:S02]  /*28670*/  SHF.L.U32 R6, R6, R7, RZ ;  /* 0x0000000706067219 */ /* 0x000fc400000006ff */
[-C--:B------:R-:W-:Y:S01]  /*28680*/  SHF.L.U32 R22, R2, R7.reuse, RZ ;  /* 0x0000000702167219 */ /* 0x080fe200000006ff */
[----:B------:R-:W-:Y:S01]  /*28690*/  IMAD.MOV.U32 R2, RZ, RZ, R15 ;  /* 0x000000ffff027224 */ /* 0x000fe200078e000f */
[----:B------:R-:W-:Y:S01]  /*286a0*/  SHF.R.U32.HI R3, RZ, R7, R0 ;  /* 0x00000007ff037219 */ /* 0x000fe20000011600 */
[----:B------:R-:W0:Y:S01]  /*286b0*/  LDC R19, c[0x0][0x638] ;  /* 0x00018e00ff137b82 */ /* 0x000e220000000800 */
[----:B------:R-:W-:-:S07]  /*286c0*/  LOP3.LUT R24, RZ, R6, RZ, 0x33, !PT ;  /* 0x00000006ff187212 */ /* 0x000fce00078e33ff */
        /* <DEDUP_REMOVED lines=12> */
.L_x_552:
[----:B-1----:R-:W-:Y:S01]  /*28790*/  SHF.R.U64 R3, R2, R17, R3 ;  /* 0x0000001102037219 */ /* 0x002fe20000001203 */
[----:B--2---:R-:W-:Y:S01]  /*287a0*/  VIADD R7, R16, 0xffffffff ;  /* 0xffffffff10077836 */ /* 0x004fe20000000000 */
[----:B------:R-:W-:Y:S01]  /*287b0*/  LOP3.LUT R0, R13, R24, RZ, 0xc0, !PT ;  /* 0x000000180d007212 */ /* 0x000fe200078ec0ff */
[----:B------:R-:W-:Y:S02]  /*287c0*/  IMAD.MOV R12, RZ, RZ, -R12 ;  /* 0x000000ffff0c7224 */ /* 0x000fe400078e0a0c */
[----:B------:R-:W-:Y:S02]  /*287d0*/  IMAD.MOV R2, RZ, RZ, -R3 ;  /* 0x000000ffff027224 */ /* 0x000fe400078e0a03 */
[----:B------:R-:W-:Y:S01]  /*287e0*/  IMAD R5, R22, R3, R0 ;  /* 0x0000000316057224 */ /* 0x000fe200078e0200 */
[----:B------:R-:W-:Y:S01]  /*287f0*/  LOP3.LUT R3, R8, R7, RZ, 0xc0, !PT ;  /* 0x0000000708037212 */ /* 0x000fe200078ec0ff */
[----:B------:R-:W-:Y:S02]  /*28800*/  @P4 IMAD R18, R14, R12, R11 ;  /* 0x0000000c0e124224 */ /* 0x000fe400078e020b */
[----:B0-----:R-:W-:-:S02]  /*28810*/  IMAD R0, R2, R19, R15 ;  /* 0x0000001302007224 */ /* 0x001fc400078e020f */
[----:B------:R-:W-:Y:S02]  /*28820*/  IMAD.MOV.U32 R4, RZ, RZ, 0x1 ;  /* 0x00000001ff047424 */ /* 0x000fe400078e00ff */
[----:B------:R-:W-:Y:S02]  /*28830*/  IMAD R5, R5, R23, R18 ;  /* 0x0000001705057224 */ /* 0x000fe400078e0212 */
[----:B------:R-:W-:Y:S01]  /*28840*/  IMAD R2, R0, R16, R3 ;  /* 0x0000001000027224 */ /* 0x000fe200078e0203 */
[----:B------:R-:W-:-:S04]  /*28850*/  PRMT R0, R4, 0x7610, R0 ;  /* 0x0000761004007816 */ /* 0x000fc80000000000 */
[----:B------:R-:W-:Y:S02]  /*28860*/  SEL R4, R2, R5, !P4 ;  /* 0x0000000502047207 */ /* 0x000fe40006000000 */
[----:B------:R-:W-:-:S07]  /*28870*/  SEL R5, R5, R2, !P4 ;  /* 0x0000000205057207 */ /* 0x000fce0006000000 */
.L_x_550:
[----:B------:R-:W-:-:S08]  /*28880*/  NOP ;  /* 0x0000000000007918 */ /* 0x000fd00000000000 */
[----:B------:R-:W0:-:S00]  /*28890*/  USETMAXREG.DEALLOC.CTAPOOL 0x18 ;  /* 0x00000018000079c8 */ /* 0x000e0000080e0500 */
[----:B------:R-:W-:-:S13]  /*288a0*/  ISETP.NE.AND P0, PT, RZ, UR8, PT ;  /* 0x00000008ff007c0c */ /* 0x000fda000bf05270 */
[----:B------:R-:W-:Y:S05]  /*288b0*/  @P0 EXIT ;  /* 0x000000000000094d */ /* 0x000fea0003800000 */
[----:B0-----:R-:W-:Y:S01]  /*288c0*/  LOP3.LUT P0, RZ, R0, 0xff, RZ, 0xc0, !PT ;  /* 0x000000ff00ff7812 */ /* 0x001fe2000780c0ff */
[----:B------:R-:W-:Y:S02]  /*288d0*/  IMAD.MOV.U32 R6, RZ, RZ, 0x1 ;  /* 0x00000001ff067424 */ /* 0x000fe400078e00ff */
[----:B------:R-:W-:-:S10]  /*288e0*/  IMAD.MOV.U32 R7, RZ, RZ, RZ ;  /* 0x000000ffff077224 */ /* 0x000fd400078e00ff */
[----:B------:R-:W-:Y:S05]  /*288f0*/  @!P0 BRA `(.L_x_553) ;  /* 0x0000000c00408947 */ /* 0x000fea0003800000 */
[----:B------:R-:W0:Y:S01]  /*28900*/  LDC R0, c[0x0][0x28c] ;  /* 0x0000a300ff007b82 */ /* 0x000e220000000800 */
[----:B------:R-:W1:Y:S01]  /*28910*/  S2R R2, SR_TID.X ;  /* 0x0000000000027919 */ /* 0x000e620000002100 */
[----:B------:R-:W-:Y:S01]  /*28920*/  ULDC UR5, c[0x0][0x658] ;  /* 0x0001960000057ab9 */ /* 0x000fe20000000800 */
[----:B------:R-:W-:Y:S01]  /*28930*/  UMOV UR7, 0xffffffff ;  /* 0xffffffff00077882 */ /* 0x000fe20000000000 */
[----:B------:R-:W-:Y:S01]  /*28940*/  ULDC UR6, c[0x0][0xc] ;  /* 0x0000030000067ab9 */ /* 0x000fe20000000800 */
[----:B------:R-:W-:Y:S01]  /*28950*/  USHF.L.U32 UR8, UR7, UR5, URZ ;  /* 0x0000000507087299 */ /* 0x000fe2000800063f */
[----:B------:R-:W-:Y:S01]  /*28960*/  BSSY B0, `(.L_x_553) ;  /* 0x00000c9000007945 */ /* 0x000fe20003800000 */
[----:B------:R-:W-:Y:S01]  /*28970*/  UMOV UR9, 0x1 ;  /* 0x0000000100097882 */ /* 0x000fe20000000000 */
[----:B------:R-:W-:Y:S01]  /*28980*/  ULDC UR7, c[0x0][0x10] ;  /* 0x0000040000077ab9 */ /* 0x000fe20000000800 */
[----:B------:R-:W-:Y:S01]  /*28990*/  USHF.L.U32 UR18, UR9, UR5, URZ ;  /* 0x0000000509127299 */ /* 0x000fe2000800063f */
[----:B------:R-:W-:Y:S01]  /*289a0*/  IMAD.MOV.U32 R9, RZ, RZ, 0x1 ;  /* 0x00000001ff097424 */ /* 0x000fe200078e00ff */
[----:B------:R-:W-:Y:S01]  /*289b0*/  UIMAD.WIDE.U32 UR6, UR6, UR7, URZ ;  /* 0x00000007060672a5 */ /* 0x000fe2000f8e003f */
[----:B------:R-:W-:Y:S01]  /*289c0*/  IMAD.MOV.U32 R6, RZ, RZ, 0x1 ;  /* 0x00000001ff067424 */ /* 0x000fe200078e00ff */
[----:B------:R-:W-:Y:S01]  /*289d0*/  ULDC UR5, c[0x0][0x14] ;  /* 0x0000050000057ab9 */ /* 0x000fe20000000800 */
[----:B------:R-:W-:Y:S01]  /*289e0*/  IMAD.MOV.U32 R7, RZ, RZ, RZ ;  /* 0x000000ffff077224 */ /* 0x000fe200078e00ff */
[----:B------:R-:W-:-:S02]  /*289f0*/  UIMAD.WIDE.U32 UR20, UR6, UR5, URZ ;  /* 0x00000005061472a5 */ /* 0x000fc4000f8e003f */
[----:B------:R-:W-:Y:S01]  /*28a00*/  UIMAD UR16, UR7, UR5, URZ ;  /* 0x00000005071072a4 */ /* 0x000fe2000f8e023f */
[----:B------:R-:W-:Y:S01]  /*28a10*/  ULDC UR4, c[0x0][0x600] ;  /* 0x0001800000047ab9 */ /* 0x000fe20000000800 */
[----:B------:R-:W-:Y:S02]  /*28a20*/  ULOP3.LUT UR24, UR13, 0x2, URZ, 0xfc, !UPT ;  /* 0x000000020d187892 */ /* 0x000fe4000f8efc3f */
[----:B------:R-:W-:Y:S01]  /*28a30*/  UIADD3 UR4, UR4, -0x1, URZ ;  /* 0xffffffff04047890 */ /* 0x000fe2000fffe03f */
[----:B0-----:R-:W-:Y:S01]  /*28a40*/  VIADD R0, R0, 0x7f ;  /* 0x0000007f00007836 */ /* 0x001fe20000000000 */
[----:B------:R-:W-:Y:S02]  /*28a50*/  ULOP3.LUT UR17, URZ, UR8, URZ, 0x33, !UPT ;  /* 0x000000083f117292 */ /* 0x000fe4000f8e333f */
[----:B------:R-:W-:Y:S02]  /*28a60*/  UIADD3 UR16, UR21, UR16, URZ ;  /* 0x0000001015107290 */ /* 0x000fe4000fffe03f */
[----:B------:R-:W-:Y:S01]  /*28a70*/  SHF.R.S32.HI R3, RZ, 0x1f, R0 ;  /* 0x0000001fff037819 */ /* 0x000fe20000011400 */
[----:B------:R-:W-:-:S03]  /*28a80*/  ULDC.64 UR22, c[0x0][0x198] ;  /* 0x0000660000167ab9 */ /* 0x000fc60000000a00 */
[----:B------:R-:W-:Y:S02]  /*28a90*/  LEA.HI R0, R3, R0, RZ, 0x7 ;  /* 0x0000000003007211 */ /* 0x000fe400078f38ff */
[C---:B-1----:R-:W-:Y:S02]  /*28aa0*/  LOP3.LUT P2, RZ, R2.reuse, 0x7f, RZ, 0xc0, !PT ;  /* 0x0000007f02ff7812 */ /* 0x042fe4000784c0ff */
[----:B------:R-:W-:Y:S02]  /*28ab0*/  SHF.R.S32.HI R0, RZ, 0x7, R0 ;  /* 0x00000007ff007819 */ /* 0x000fe40000011400 */
[----:B------:R-:W-:-:S03]  /*28ac0*/  LOP3.LUT P0, RZ, R2, 0x1f, RZ, 0xc0, !PT ;  /* 0x0000001f02ff7812 */ /* 0x000fc6000780c0ff */
[----:B------:R-:W-:Y:S01]  /*28ad0*/  VIADD R14, R0, 0x1 ;  /* 0x00000001000e7836 */ /* 0x000fe20000000000 */
[----:B------:R-:W-:-:S13]  /*28ae0*/  PLOP3.LUT P0, PT, P0, P2, PT, 0x8a, 0x0 ;  /* 0x000000000000781c */ /* 0x000fda0000705172 */
.L_x_565:
[----:B------:R-:W-:-:S03]  /*28af0*/  UMOV UR5, 0xffffffff ;  /* 0xffffffff00057882 */ /* 0x000fc60000000000 */
[----:B------:R-:W-:Y:S05]  /*28b00*/  BRA.DIV UR5, `(.L_x_554) ;  /* 0x0000000e05dc7947 */ /* 0x000fea000b800000 */
[----:B------:R-:W-:-:S13]  /*28b10*/  ELECT P1, URZ, PT ;  /* 0x00000000003f782f */ /* 0x000fda0003820000 */
.L_x_577:
[----:B------:R-:W0:Y:S01]  /*28b20*/  LDC R2, c[0x0][0x28c] ;  /* 0x0000a300ff027b82 */ /* 0x000e220000000800 */
[----:B------:R-:W-:Y:S01]  /*28b30*/  BSSY B1, `(.L_x_555) ;  /* 0x0000035000017945 */ /* 0x000fe20003800000 */
[----:B0-----:R-:W-:-:S13]  /*28b40*/  ISETP.LT.OR P1, PT, R2, 0x1, !P1 ;  /* 0x000000010200780c */ /* 0x001fda0004f21670 */
[----:B------:R-:W-:Y:S05]  /*28b50*/  @P1 BRA `(.L_x_556) ;  /* 0x0000000000c81947 */ /* 0x000fea0003800000 */
[----:B------:R-:W-:Y:S02]  /*28b60*/  IMAD.SHL.U32 R4, R4, 0x100, RZ ;  /* 0x0000010004047824 */ /* 0x000fe400078e00ff */
[----:B------:R-:W-:Y:S02]  /*28b70*/  IMAD.SHL.U32 R5, R5, 0x100, RZ ;  /* 0x0000010005057824 */ /* 0x000fe400078e00ff */
[----:B------:R-:W-:Y:S02]  /*28b80*/  IMAD.MOV.U32 R13, RZ, RZ, RZ ;  /* 0x000000ffff0d7224 */ /* 0x000fe400078e00ff */
[----:B------:R-:W-:Y:S02]  /*28b90*/  IMAD.MOV.U32 R3, RZ, RZ, R14 ;  /* 0x000000ffff037224 */ /* 0x000fe400078e000e */
[----:B------:R-:W-:Y:S02]  /*28ba0*/  IMAD.MOV.U32 R2, RZ, RZ, R6 ;  /* 0x000000ffff027224 */ /* 0x000fe400078e0006 */
[----:B------:R-:W-:-:S07]  /*28bb0*/  IMAD.MOV.U32 R8, RZ, RZ, R7 ;  /* 0x000000ffff087224 */ /* 0x000fce00078e0007 */
.L_x_560:
[----:B------:R-:W0:Y:S01]  /*28bc0*/  S2R R12, SR_CgaCtaId ;  /* 0x00000000000c7919 */ /* 0x000e220000008800 */
[----:B------:R-:W-:-:S04]  /*28bd0*/  MOV R11, 0x400 ;  /* 0x00000400000b7802 */ /* 0x000fc80000000f00 */
[----:B0-----:R-:W-:Y:S02]  /*28be0*/  LEA R15, R12, R11, 0x18 ;  /* 0x0000000b0c0f7211 */ /* 0x001fe400078ec0ff */
[----:B------:R-:W-:Y:S01]  /*28bf0*/  SHF.L.U32 R11, R2, 0x1f, RZ ;  /* 0x0000001f020b7819 */ /* 0x000fe200000006ff */
[----:B------:R-:W0:Y:S02]  /*28c00*/  @!P2 LDC R12, c[0x0][0x500] ;  /* 0x00014000ff0cab82 */ /* 0x000e240000000800 */
[----:B------:R-:W-:-:S04]  /*28c10*/  IMAD R16, R8, 0x8, R15 ;  /* 0x0000000808107824 */ /* 0x000fc800078e020f */
[----:B------:R-:W1:Y:S02]  /*28c20*/  SYNCS.PHASECHK.TRANS64.TRYWAIT P1, [R16+URZ+0x28], R11 ;  /* 0x0000280b100075a7 */ /* 0x000e64000802017f */
[----:B-1----:R-:W-:Y:S05]  /*28c30*/  @!P1 BRA `(.L_x_557) ;  /* 0x0000000c00b09947 */ /* 0x002fea0003800000 */
.L_x_578:
[----:B------:R-:W-:Y:S01]  /*28c40*/  UPRMT UR5, UR24, 0x9910, URZ ;  /* 0x0000991018057896 */ /* 0x000fe2000800003f */
[----:B0-----:R0:W-:Y:S03]  /*28c50*/  @!P2 SYNCS.ARRIVE.TRANS64 RZ, [R16+URZ], R12 ;  /* 0x0000000c10ffa9a7 */ /* 0x0011e6000800003f */
[----:B------:R-:W-:-:S06]  /*28c60*/  UISETP.NE.AND UP0, UPT, UR5, 0x2, UPT ;  /* 0x000000020500788c */ /* 0x000fcc000bf05270 */
[----:B------:R-:W-:-:S13]  /*28c70*/  PLOP3.LUT P1, PT, PT, PT, UP0, 0x80, 0x0 ;  /* 0x000000000000781c */ /* 0x000fda0003f2f008 */
[----:B0-----:R-:W-:Y:S05]  /*28c80*/  @P1 BRA `(.L_x_558) ;  /* 0x0000000000041947 */ /* 0x001fea0003800000 */
[----:B------:R-:W-:Y:S01]  /*28c90*/  BPT.TRAP 0x1 ;  /* 0x000000040000795c */ /* 0x000fe20000300000 */
.L_x_558:
[----:B------:R-:W-:Y:S05]  /*28ca0*/  @P0 BRA `(.L_x_559) ;  /* 0x0000000000040947 */ /* 0x000fea0003800000 */
[----:B------:R-:W-:Y:S01]  /*28cb0*/  BPT.TRAP 0x1 ;  /* 0x000000040000795c */ /* 0x000fe20000300000 */
.L_x_559:
[----:B------:R-:W-:Y:S01]  /*28cc0*/  IMAD R15, R8, 0x8000, R15 ;  /* 0x00008000080f7824 */ /* 0x000fe200078e020f */
[----:B------:R-:W-:Y:S01]  /*28cd0*/  R2UR UR9, R16 ;  /* 0x00000000100972ca */ /* 0x000fe200000e0000 */
[----:B------:R-:W-:Y:S01]  /*28ce0*/  VIADD R3, R3, 0xffffffff ;  /* 0xffffffff03037836 */ /* 0x000fe20000000000 */
[----:B------:R-:W-:Y:S01]  /*28cf0*/  UIADD3 UR6, UP0, UR22, 0xf0, URZ ;  /* 0x000000f016067890 */ /* 0x000fe2000ff1e03f */
[----:B------:R-:W-:Y:S01]  /*28d00*/  R2UR UR11, R5 ;  /* 0x00000000050b72ca */ /* 0x000fe200000e0000 */
[----:B------:R-:W-:Y:S01]  /*28d10*/  UIADD3 UR26, UP1, UR22, 0x1f0, URZ ;  /* 0x000001f0161a7890 */ /* 0x000fe2000ff3e03f */
[----:B------:R-:W-:Y:S01]  /*28d20*/  R2UR UR5, R15 ;  /* 0x000000000f0572ca */ /* 0x000fe200000e0000 */
[----:B------:R-:W-:Y:S01]  /*28d30*/  UIADD3.X UR7, URZ, UR23, URZ, UP0, !UPT ;  /* 0x000000173f077290 */ /* 0x000fe200087fe43f */
[----:B------:R-:W-:Y:S01]  /*28d40*/  R2UR UR10, R13 ;  /* 0x000000000d0a72ca */ /* 0x000fe200000e0000 */
[----:B------:R-:W-:Y:S01]  /*28d50*/  VIADD R8, R8, 0x1 ;  /* 0x0000000108087836 */ /* 0x000fe20000000000 */
[----:B------:R-:W-:Y:S01]  /*28d60*/  R2UR UR12, R10 ;  /* 0x000000000a0c72ca */ /* 0x000fe200000e0000 */
[----:B------:R-:W-:Y:S01]  /*28d70*/  UIADD3.X UR27, URZ, UR23, URZ, UP1, !UPT ;  /* 0x000000173f1b7290 */ /* 0x000fe20008ffe43f */
[----:B------:R-:W-:Y:S01]  /*28d80*/  R2UR UR19, R4 ;  /* 0x00000000041372ca */ /* 0x000fe200000e0000 */
[----:B------:R-:W-:Y:S01]  /*28d90*/  UMOV UR14, 0x0 ;  /* 0x00000000000e7882 */ /* 0x000fe20000000000 */
[----:B------:R-:W-:Y:S01]  /*28da0*/  ISETP.GT.AND P3, PT, R3, 0x1, PT ;  /* 0x000000010300780c */ /* 0x000fe20003f64270 */
[----:B------:R-:W-:Y:S01]  /*28db0*/  UMOV UR15, 0x10000000 ;  /* 0x10000000000f7882 */ /* 0x000fe20000000000 */
[----:B------:R-:W-:Y:S01]  /*28dc0*/  ISETP.NE.AND P1, PT, R8, 0x5, PT ;  /* 0x000000050800780c */ /* 0x000fe20003f25270 */
[----:B------:R-:W-:-:S02]  /*28dd0*/  VIADD R13, R13, 0x80 ;  /* 0x000000800d0d7836 */ /* 0x000fc40000000000 */
[----:B------:R-:W-:Y:S01]  /*28de0*/  UIADD3 UR8, UR5, 0x100, URZ ;  /* 0x0000010005087890 */ /* 0x000fe2000fffe03f */
[----:B-1----:R-:W-:Y:S01]  /*28df0*/  SEL R11, RZ, 0x1, P1 ;  /* 0x00000001ff0b7807 */ /* 0x002fe20000800000 */
[----:B------:R-:W-:Y:S01]  /*28e00*/  UIADD3 UR5, UR5, 0x28100, URZ ;  /* 0x0002810005057890 */ /* 0x000fe2000fffe03f */
[----:B------:R-:W-:Y:S02]  /*28e10*/  SEL R8, R8, RZ, P1 ;  /* 0x000000ff08087207 */ /* 0x000fe40000800000 */
[----:B------:R-:W-:-:S04]  /*28e20*/  LOP3.LUT R2, R2, R11, RZ, 0x3c, !PT ;  /* 0x0000000b02027212 */ /* 0x000fc800078e3cff */
[----:B------:R0:W-:Y:S02]  /*28e30*/  UTMALDG.3D [UR8], [UR6], desc[UR14] ;  /* 0x00000e08060075b4 */ /* 0x0001e40008011000 */
[----:B0-----:R-:W-:Y:S01]  /*28e40*/  UMOV UR8, UR5 ;  /* 0x0000000500087c82 */ /* 0x001fe20008000000 */
[----:B------:R-:W-:Y:S02]  /*28e50*/  UMOV UR11, UR19 ;  /* 0x00000013000b7c82 */ /* 0x000fe40008000000 */
[----:B------:R0:W-:Y:S02]  /*28e60*/  UTMALDG.3D [UR8], [UR26], desc[UR14] ;  /* 0x00000e081a0075b4 */ /* 0x0001e40008011000 */
[----:B0-----:R-:W-:Y:S05]  /*28e70*/  @P3 BRA `(.L_x_560) ;  /* 0xfffffffc00503947 */ /* 0x001fea000383ffff */
.L_x_556:
[----:B------:R-:W-:Y:S05]  /*28e80*/  BSYNC B1 ;  /* 0x0000000000017941 */ /* 0x000fea0003800000 */
.L_x_555:
[----:B------:R-:W2:Y:S01]  /*28e90*/  LDL.LU R16, [R1+0x450] ;  /* 0x0004500001107983 */ /* 0x000ea20000300800 */
[----:B------:R-:W-:Y:S01]  /*28ea0*/  LOP3.LUT P1, RZ, R9, 0xff, RZ, 0xc0, !PT ;  /* 0x000000ff09ff7812 */ /* 0x000fe2000782c0ff */
[C---:B------:R-:W-:Y:S01]  /*28eb0*/  IMAD.IADD R4, R0.reuse, 0x1, R7 ;  /* 0x0000000100047824 */ /* 0x040fe200078e0207 */
[----:B------:R-:W-:Y:S01]  /*28ec0*/  ULDC.64 UR6, c[0x0][0x650] ;  /* 0x0001940000067ab9 */ /* 0x000fe20000000a00 */
[----:B------:R-:W3:Y:S01]  /*28ed0*/  LDL.LU R15, [R1+0x454] ;  /* 0x00045400010f7983 */ /* 0x000ee20000300800 */
[----:B------:R-:W-:Y:S01]  /*28ee0*/  ISETP.GE.U32.AND P3, PT, R0, 0x5, PT ;  /* 0x000000050000780c */ /* 0x000fe20003f66070 */
[----:B------:R-:W-:Y:S01]  /*28ef0*/  BSSY B1, `(.L_x_561) ;  /* 0x000006d000017945 */ /* 0x000fe20003800000 */
[----:B------:R-:W-:Y:S01]  /*28f00*/  IMAD.MOV.U32 R10, RZ, RZ, -0x1 ;  /* 0xffffffffff0a7424 */ /* 0x000fe200078e00ff */
[----:B------:R-:W-:-:S06]  /*28f10*/  PRMT R9, RZ, 0x7610, R9 ;  /* 0x00007610ff097816 */ /* 0x000fcc0000000009 */
[----:B------:R-:W0:Y:S01]  /*28f20*/  @P1 S2R R3, SR_CgaCtaId ;  /* 0x0000000000031919 */ /* 0x000e220000008800 */
[----:B------:R-:W-:-:S04]  /*28f30*/  @P1 MOV R2, 0x400 ;  /* 0x0000040000021802 */ /* 0x000fc80000000f00 */
[----:B0-----:R-:W-:-:S04]  /*28f40*/  @P1 LEA R2, R3, R2, 0x18 ;  /* 0x0000000203021211 */ /* 0x001fc800078ec0ff */
[----:B------:R0:W-:Y:S01]  /*28f50*/  @P1 SYNCS.ARRIVE.TRANS64.A1T0 RZ, [R2+URZ+0x68], RZ ;  /* 0x000068ff02ff19a7 */ /* 0x0001e2000810003f */
[----:B------:R-:W-:-:S04]  /*28f60*/  ISETP.GT.U32.AND P1, PT, R4, 0x4, PT ;  /* 0x000000040400780c */ /* 0x000fc80003f24070 */
[----:B------:R-:W-:Y:S01]  /*28f70*/  ISETP.LT.U32.AND P1, PT, R0, 0x5, P1 ;  /* 0x000000050000780c */ /* 0x000fe20000f21070 */
[----:B0-----:R-:W-:-:S05]  /*28f80*/  IMAD.WIDE.U32 R2, R4, -0x33333333, RZ ;  /* 0xcccccccd04027825 */ /* 0x001fca00078e00ff */
[----:B------:R-:W-:Y:S02]  /*28f90*/  SHF.R.U32.HI R5, RZ, 0x2, R3 ;  /* 0x00000002ff057819 */ /* 0x000fe40000011603 */
[----:B------:R-:W-:Y:S02]  /*28fa0*/  SEL R3, RZ, 0x1, !P1 ;  /* 0x00000001ff037807 */ /* 0x000fe40004800000 */
[----:B------:R-:W-:Y:S01]  /*28fb0*/  PRMT R2, RZ, 0x7610, R2 ;  /* 0x00007610ff027816 */ /* 0x000fe20000000002 */
[----:B------:R-:W-:Y:S01]  /*28fc0*/  IMAD R7, R5, -0x5, R4 ;  /* 0xfffffffb05077824 */ /* 0x000fe200078e0204 */
[----:B------:R-:W-:Y:S01]  /*28fd0*/  LOP3.LUT R6, R6, R3, RZ, 0x3c, !PT ;  /* 0x0000000306067212 */ /* 0x000fe200078e3cff */
[----:B------:R-:W-:-:S03]  /*28fe0*/  IMAD.MOV.U32 R4, RZ, RZ, -0x1 ;  /* 0xffffffffff047424 */ /* 0x000fc600078e00ff */
[----:B------:R-:W-:Y:S01]  /*28ff0*/  @P3 LOP3.LUT R6, R6, 0x1, R5, 0x78, !PT ;  /* 0x0000000106063812 */ /* 0x000fe200078e7805 */
[----:B------:R-:W-:Y:S01]  /*29000*/  IMAD.MOV.U32 R5, RZ, RZ, -0x1 ;  /* 0xffffffffff057424 */ /* 0x000fe200078e00ff */
[----:B---3--:R-:W-:-:S04]  /*29010*/  IADD3 R15, P1, R15, UR20, RZ ;  /* 0x000000140f0f7c10 */ /* 0x008fc8000ff3e0ff */
[----:B--2---:R-:W-:Y:S01]  /*29020*/  IADD3.X R16, R16, UR16, RZ, P1, !PT ;  /* 0x0000001010107c10 */ /* 0x004fe20008ffe4ff */
[----:B------:R0:W-:Y:S01]  /*29030*/  STL [R1+0x454], R15 ;  /* 0x0004540f01007387 */ /* 0x0001e20000100800 */
[----:B------:R-:W-:-:S03]  /*29040*/  ISETP.GE.U32.AND P1, PT, R15, UR6, PT ;  /* 0x000000060f007c0c */ /* 0x000fc6000bf26070 */
[----:B------:R0:W-:Y:S01]  /*29050*/  STL [R1+0x450], R16 ;  /* 0x0004501001007387 */ /* 0x0001e20000100800 */
[----:B------:R-:W-:-:S13]  /*29060*/  ISETP.GE.U32.AND.EX P1, PT, R16, UR7, PT, P1 ;  /* 0x0000000710007c0c */ /* 0x000fda000bf26110 */
[----:B0-----:R-:W-:Y:S05]  /*29070*/  @P1 BRA `(.L_x_562) ;  /* 0x0000000400501947 */ /* 0x001fea0003800000 */
[----:B------:R-:W0:Y:S01]  /*29080*/  S2R R8, SR_CTAID.X ;  /* 0x0000000000087919 */ /* 0x000e220000002500 */
[----:B------:R-:W-:Y:S01]  /*29090*/  ULDC UR5, c[0x0][0x150] ;  /* 0x0000540000057ab9 */ /* 0x000fe20000000800 */
[----:B------:R-:W1:Y:S01]  /*290a0*/  LDC R3, c[0x0][0x144] ;  /* 0x00005100ff037b82 */ /* 0x000e620000000800 */
[----:B------:R-:W-:Y:S01]  /*290b0*/  ULDC.64 UR6, c[0x0][0x628] ;  /* 0x00018a0000067ab9 */ /* 0x000fe20000000a00 */
[----:B------:R-:W2:Y:S01]  /*290c0*/  S2R R5, SR_CTAID.Y ;  /* 0x0000000000057919 */ /* 0x000ea20000002600 */
[----:B------:R-:W-:Y:S01]  /*290d0*/  ISETP.NE.U32.AND P1, PT, RZ, UR6, PT ;  /* 0x00000006ff007c0c */ /* 0x000fe2000bf25070 */
[----:B------:R-:W-:-:S03]  /*290e0*/  ULDC UR8, c[0x0][0x630] ;  /* 0x00018c0000087ab9 */ /* 0x000fc60000000800 */
[----:B------:R-:W-:Y:S01]  /*290f0*/  ISETP.NE.AND.EX P1, PT, RZ, UR7, PT, P1 ;  /* 0x00000007ff007c0c */ /* 0x000fe2000bf25310 */
[----:B------:R-:W3:Y:S01]  /*29100*/  LDC R12, c[0x0][0x148] ;  /* 0x00005200ff0c7b82 */ /* 0x000ee20000000800 */
[----:B0-----:R-:W-:Y:S02]  /*29110*/  I2FP.F32.U32 R2, R8 ;  /* 0x0000000800027245 */ /* 0x001fe40000201000 */
[----:B--2---:R-:W-:-:S03]  /*29120*/  I2FP.F32.U32 R4, R5 ;  /* 0x0000000500047245 */ /* 0x004fc60000201000 */
[----:B------:R-:W-:Y:S01]  /*29130*/  FMUL R2, R2, UR5 ;  /* 0x0000000502027c20 */ /* 0x000fe20008400000 */
[----:B------:R-:W-:Y:S02]  /*29140*/  ULDC UR5, c[0x0][0x154] ;  /* 0x0000550000057ab9 */ /* 0x000fe40000000800 */
[----:B------:R-:W-:-:S03]  /*29150*/  FMUL R10, R4, UR5 ;  /* 0x00000005040a7c20 */ /* 0x000fc60008400000 */
[----:B------:R-:W0:Y:S08]  /*29160*/  F2I.U32.TRUNC.NTZ R2, R2 ;  /* 0x0000000200027305 */ /* 0x000e30000020f000 */
[----:B------:R-:W2:Y:S01]  /*29170*/  F2I.U32.TRUNC.NTZ R10, R10 ;  /* 0x0000000a000a7305 */ /* 0x000ea2000020f000 */
[----:B0-----:R-:W-:Y:S02]  /*29180*/  IMAD.MOV R4, RZ, RZ, -R2 ;  /* 0x000000ffff047224 */ /* 0x001fe400078e0a02 */
[----:B------:R-:W-:-:S02]  /*29190*/  IMAD.MOV.U32 R2, RZ, RZ, R15 ;  /* 0x000000ffff027224 */ /* 0x000fc400078e000f */
[----:B-1----:R-:W-:Y:S02]  /*291a0*/  IMAD R8, R3, R4, R8 ;  /* 0x0000000403087224 */ /* 0x002fe400078e0208 */
[----:B--2---:R-:W-:-:S04]  /*291b0*/  IMAD.MOV R3, RZ, RZ, -R10 ;  /* 0x000000ffff037224 */ /* 0x004fc800078e0a0a */
[----:B---3--:R-:W-:Y:S02]  /*291c0*/  @P4 IMAD R8, R12, R3, R5 ;  /* 0x000000030c084224 */ /* 0x008fe400078e0205 */
[----:B------:R-:W-:Y:S01]  /*291d0*/  IMAD.MOV.U32 R3, RZ, RZ, R16 ;  /* 0x000000ffff037224 */ /* 0x000fe200078e0010 */
[----:B------:R-:W-:Y:S06]  /*291e0*/  @!P1 BRA `(.L_x_563) ;  /* 0x0000000000289947 */ /* 0x000fec0003800000 */
[----:B------:R-:W-:Y:S02]  /*291f0*/  ULDC UR5, c[0x0][0x634] ;  /* 0x00018d0000057ab9 */ /* 0x000fe40000000800 */
[----:B------:R-:W-:-:S05]  /*29200*/  IADD3 R3, P1, R15, UR5, RZ ;  /* 0x000000050f037c10 */ /* 0x000fca000ff3e0ff */
[----:B------:R-:W-:-:S04]  /*29210*/  IMAD.X R11, RZ, RZ, R16, P1 ;  /* 0x000000ffff0b7224 */ /* 0x000fc800008e0610 */
[----:B------:R-:W-:-:S04]  /*29220*/  IMAD.WIDE.U32 R4, R11, UR6, RZ ;  /* 0x000000060b047c25 */ /* 0x000fc8000f8e00ff */
[----:B------:R-:W-:-:S04]  /*29230*/  IMAD.WIDE.U32 R4, P1, R3, UR7, R4 ;  /* 0x0000000703047c25 */ /* 0x000fc8000f820004 */
[----:B------:R-:W-:-:S04]  /*29240*/  IMAD.WIDE.U32 R2, R3, UR6, RZ ;  /* 0x0000000603027c25 */ /* 0x000fc8000f8e00ff */
[----:B------:R-:W-:Y:S01]  /*29250*/  IMAD.MOV.U32 R2, RZ, RZ, R5 ;  /* 0x000000ffff027224 */ /* 0x000fe200078e0005 */
[----:B------:R-:W-:Y:S01]  /*29260*/  IADD3 RZ, P3, R3, R4, RZ ;  /* 0x0000000403ff7210 */ /* 0x000fe20007f7e0ff */
[----:B------:R-:W-:-:S04]  /*29270*/  IMAD.X R3, RZ, RZ, RZ, P1 ;  /* 0x000000ffff037224 */ /* 0x000fc800008e06ff */
[----:B------:R-:W-:-:S08]  /*29280*/  IMAD.WIDE.U32.X R2, R11, UR7, R2, P3 ;  /* 0x000000070b027c25 */ /* 0x000fd000098e0402 */
.L_x_563:
[--C-:B------:R-:W-:Y:S01]  /*29290*/  SHF.R.U64 R10, R2, UR8, R3.reuse ;  /* 0x00000008020a7c19 */ /* 0x100fe20008001203 */
[----:B------:R-:W-:Y:S01]  /*292a0*/  ULDC.64 UR6, c[0x0][0x620] ;  /* 0x0001880000067ab9 */ /* 0x000fe20000000a00 */
[----:B------:R-:W-:Y:S01]  /*292b0*/  SHF.R.U32.HI R2, RZ, UR8, R3 ;  /* 0x00000008ff027c19 */ /* 0x000fe20008011603 */
[----:B------:R-:W-:Y:S01]  /*292c0*/  IMAD.MOV.U32 R3, RZ, RZ, R16 ;  /* 0x000000ffff037224 */ /* 0x000fe200078e0010 */
[----:B------:R-:W-:Y:S01]  /*292d0*/  IADD3 R11, P1, RZ, -R10, RZ ;  /* 0x8000000aff0b7210 */ /* 0x000fe20007f3e0ff */
[----:B------:R-:W-:-:S04]  /*292e0*/  ULDC UR5, c[0x0][0x618] ;  /* 0x0001860000057ab9 */ /* 0x000fc80000000800 */
[----:B------:R-:W-:-:S04]  /*292f0*/  IMAD.X R2, RZ, RZ, ~R2, P1 ;  /* 0x000000ffff027224 */ /* 0x000fc800008e0e02 */
[----:B------:R-:W-:-:S04]  /*29300*/  IMAD R2, R2, UR6, RZ ;  /* 0x0000000602027c24 */ /* 0x000fc8000f8e02ff */
[----:B------:R-:W-:Y:S02]  /*29310*/  IMAD R5, R11, UR7, R2 ;  /* 0x000000070b057c24 */ /* 0x000fe4000f8e0202 */
[----:B------:R-:W-:-:S04]  /*29320*/  IMAD.MOV.U32 R2, RZ, RZ, R15 ;  /* 0x000000ffff027224 */ /* 0x000fc800078e000f */
[----:B------:R-:W-:Y:S01]  /*29330*/  IMAD.WIDE.U32 R2, R11, UR6, R2 ;  /* 0x000000060b027c25 */ /* 0x000fe2000f8e0002 */
[----:B------:R-:W-:Y:S02]  /*29340*/  ULDC.64 UR6, c[0x0][0x640] ;  /* 0x0001900000067ab9 */ /* 0x000fe40000000a00 */
[----:B------:R-:W-:Y:S01]  /*29350*/  ISETP.NE.U32.AND P1, PT, RZ, UR6, PT ;  /* 0x00000006ff007c0c */ /* 0x000fe2000bf25070 */
[----:B------:R-:W-:-:S03]  /*29360*/  IMAD.IADD R3, R3, 0x1, R5 ;  /* 0x0000000103037824 */ /* 0x000fc600078e0205 */
[----:B------:R-:W-:Y:S02]  /*29370*/  ISETP.NE.AND.EX P1, PT, RZ, UR7, PT, P1 ;  /* 0x00000007ff007c0c */ /* 0x000fe4000bf25310 */
[--C-:B------:R-:W-:Y:S02]  /*29380*/  SHF.R.U64 R11, R2, UR5, R3.reuse ;  /* 0x00000005020b7c19 */ /* 0x100fe40008001203 */
[----:B------:R-:W-:Y:S01]  /*29390*/  SHF.R.U32.HI R2, RZ, UR5, R3 ;  /* 0x00000005ff027c19 */ /* 0x000fe20008011603 */
[----:B------:R-:W-:-:S03]  /*293a0*/  ULDC UR5, c[0x0][0x608] ;  /* 0x0001820000057ab9 */ /* 0x000fc60000000800 */
[--C-:B------:R-:W-:Y:S02]  /*293b0*/  SHF.R.U64 R12, R11, UR5, R2.reuse ;  /* 0x000000050b0c7c19 */ /* 0x100fe40008001202 */
[----:B------:R-:W-:Y:S01]  /*293c0*/  SHF.R.U32.HI R3, RZ, UR5, R2 ;  /* 0x00000005ff037c19 */ /* 0x000fe20008011602 */
[----:B------:R-:W-:-:S03]  /*293d0*/  ULDC UR5, c[0x0][0x658] ;  /* 0x0001960000057ab9 */ /* 0x000fc60000000800 */
[--C-:B------:R-:W-:Y:S02]  /*293e0*/  SHF.R.U64 R13, R12, UR5, R3.reuse ;  /* 0x000000050c0d7c19 */ /* 0x100fe40008001203 */
[----:B------:R-:W-:-:S03]  /*293f0*/  SHF.R.U32.HI R15, RZ, UR5, R3 ;  /* 0x00000005ff0f7c19 */ /* 0x000fc60008011603 */
[----:B------:R-:W-:Y:S02]  /*29400*/  IMAD.MOV.U32 R2, RZ, RZ, R13 ;  /* 0x000000ffff027224 */ /* 0x000fe400078e000d */
        /* <DEDUP_REMOVED lines=12> */
.L_x_564:
[----:B------:R-:W-:Y:S01]  /*294d0*/  ULDC UR5, c[0x0][0x648] ;  /* 0x0001920000057ab9 */ /* 0x000fe20000000800 */
[----:B------:R-:W-:Y:S02]  /*294e0*/  LOP3.LUT R12, R12, UR17, RZ, 0xc0, !PT ;  /* 0x000000110c0c7c12 */ /* 0x000fe4000f8ec0ff */
[----:B------:R-:W-:Y:S01]  /*294f0*/  SHF.R.U64 R3, R2, UR5, R3 ;  /* 0x0000000502037c19 */ /* 0x000fe20008001203 */
[----:B------:R-:W-:-:S04]  /*29500*/  ULDC UR5, c[0x0][0x638] ;  /* 0x00018e0000057ab9 */ /* 0x000fc80000000800 */
[----:B------:R-:W-:Y:S02]  /*29510*/  IMAD.MOV R2, RZ, RZ, -R3 ;  /* 0x000000ffff027224 */ /* 0x000fe400078e0a03 */
[----:B------:R-:W-:Y:S02]  /*29520*/  IMAD R5, R3, UR18, R12 ;  /* 0x0000001203057c24 */ /* 0x000fe4000f8e020c */
[----:B------:R-:W-:Y:S01]  /*29530*/  IMAD R13, R2, UR5, R13 ;  /* 0x00000005020d7c24 */ /* 0x000fe2000f8e020d */
[----:B------:R-:W-:Y:S01]  /*29540*/  ULDC UR5, c[0x0][0x610] ;  /* 0x0001840000057ab9 */ /* 0x000fe20000000800 */
[----:B------:R-:W-:Y:S01]  /*29550*/  LOP3.LUT R2, R11, UR4, RZ, 0xc0, !PT ;  /* 0x000000040b027c12 */ /* 0x000fe2000f8ec0ff */
[----:B------:R-:W-:Y:S01]  /*29560*/  IMAD R8, R5, UR5, R8 ;  /* 0x0000000505087c24 */ /* 0x000fe2000f8e0208 */
[----:B------:R-:W-:-:S03]  /*29570*/  ULDC UR5, c[0x0][0x600] ;  /* 0x0001800000057ab9 */ /* 0x000fc60000000800 */
[----:B------:R-:W-:Y:S02]  /*29580*/  IMAD R13, R13, UR5, R2 ;  /* 0x000000050d0d7c24 */ /* 0x000fe4000f8e0202 */
[----:B------:R-:W-:-:S03]  /*29590*/  IMAD.MOV.U32 R2, RZ, RZ, 0x1 ;  /* 0x00000001ff027424 */ /* 0x000fc600078e00ff */
[----:B------:R-:W-:Y:S02]  /*295a0*/  SEL R4, R13, R8, !P4 ;  /* 0x000000080d047207 */ /* 0x000fe40006000000 */
[----:B------:R-:W-:-:S07]  /*295b0*/  SEL R5, R8, R13, !P4 ;  /* 0x0000000d08057207 */ /* 0x000fce0006000000 */
.L_x_562:
[----:B------:R-:W-:Y:S05]  /*295c0*/  BSYNC B1 ;  /* 0x0000000000017941 */ /* 0x000fea0003800000 */
.L_x_561:
[----:B------:R-:W-:-:S13]  /*295d0*/  LOP3.LUT P1, RZ, R2, 0xff, RZ, 0xc0, !PT ;  /* 0x000000ff02ff7812 */ /* 0x000fda000782c0ff */
[----:B------:R-:W-:Y:S05]  /*295e0*/  @P1 BRA `(.L_x_565) ;  /* 0xfffffff400401947 */ /* 0x000fea000383ffff */
[----:B------:R-:W-:Y:S05]  /*295f0*/  BSYNC B0 ;  /* 0x0000000000007941 */ /* 0x000fea0003800000 */
.L_x_553:
[----:B------:R-:W-:-:S03]  /*29600*/  UMOV UR5, 0xffffffff ;  /* 0xffffffff00057882 */ /* 0x000fc60000000000 */
[----:B------:R-:W-:Y:S05]  /*29610*/  BRA.DIV UR5, `(.L_x_566) ;  /* 0x00000006054c7947 */ /* 0x000fea000b800000 */
[----:B------:R-:W-:-:S13]  /*29620*/  ELECT P0, URZ, PT ;  /* 0x00000000003f782f */ /* 0x000fda0003800000 */
.L_x_581:
[----:B------:R-:W-:Y:S04]  /*29630*/  BSSY B0, `(.L_x_567) ;  /* 0x0000035000007945 */ /* 0x000fe80003800000 */
[----:B------:R-:W-:Y:S05]  /*29640*/  @!P0 BRA `(.L_x_568) ;  /* 0x0000000000cc8947 */ /* 0x000fea0003800000 */
[----:B------:R-:W-:-:S04]  /*29650*/  ULOP3.LUT UR5, UR13, 0x2, URZ, 0xfc, !UPT ;  /* 0x000000020d057892 */ /* 0x000fc8000f8efc3f */
[----:B------:R-:W-:-:S06]  /*29660*/  UISETP.NE.AND UP0, UPT, UR5, 0x3, UPT ;  /* 0x000000030500788c */ /* 0x000fcc000bf05270 */
[----:B------:R-:W-:-:S13]  /*29670*/  PLOP3.LUT P0, PT, PT, PT, UP0, 0x80, 0x0 ;  /* 0x000000000000781c */ /* 0x000fda0003f0f008 */
[----:B------:R-:W-:Y:S05]  /*29680*/  @!P0 BRA `(.L_x_569) ;  /* 0x0000000000048947 */ /* 0x000fea0003800000 */
[----:B------:R-:W-:Y:S01]  /*29690*/  BPT.TRAP 0x1 ;  /* 0x000000040000795c */ /* 0x000fe20000300000 */
.L_x_569:
[----:B------:R-:W0:Y:S01]  /*296a0*/  S2R R3, SR_CgaCtaId ;  /* 0x0000000000037919 */ /* 0x000e220000008800 */
[----:B------:R-:W-:Y:S02]  /*296b0*/  MOV R0, 0x400 ;  /* 0x0000040000007802 */ /* 0x000fe40000000f00 */
[----:B------:R-:W-:Y:S02]  /*296c0*/  SHF.L.U32 R2, R6, 0x1f, RZ ;  /* 0x0000001f06027819 */ /* 0x000fe400000006ff */
[----:B0-----:R-:W-:-:S05]  /*296d0*/  LEA R0, R3, R0, 0x18 ;  /* 0x0000000003007211 */ /* 0x001fca00078ec0ff */
[----:B------:R-:W-:-:S04]  /*296e0*/  VIADD R0, R0, 0x28 ;  /* 0x0000002800007836 */ /* 0x000fc80000000000 */
[----:B------:R-:W-:-:S04]  /*296f0*/  IMAD R3, R7, 0x8, R0 ;  /* 0x0000000807037824 */ /* 0x000fc800078e0200 */
[----:B------:R-:W0:Y:S02]  /*29700*/  SYNCS.PHASECHK.TRANS64.TRYWAIT P0, [R3+URZ], R2 ;  /* 0x00000002030075a7 */ /* 0x000e24000800017f */
[----:B0-----:R-:W-:Y:S05]  /*29710*/  @!P0 BRA `(.L_x_570) ;  /* 0x0000000400308947 */ /* 0x001fea0003800000 */
.L_x_582:
[----:B------:R-:W-:-:S05]  /*29720*/  VIADD R7, R7, 0x1 ;  /* 0x0000000107077836 */ /* 0x000fca0000000000 */
[----:B------:R-:W-:-:S04]  /*29730*/  ISETP.NE.AND P0, PT, R7, 0x5, PT ;  /* 0x000000050700780c */ /* 0x000fc80003f05270 */
[----:B0-----:R-:W-:Y:S02]  /*29740*/  SEL R3, RZ, 0x1, P0 ;  /* 0x00000001ff037807 */ /* 0x001fe40000000000 */
[----:B------:R-:W-:Y:S02]  /*29750*/  SEL R7, R7, RZ, P0 ;  /* 0x000000ff07077207 */ /* 0x000fe40000000000 */
[----:B------:R-:W-:-:S03]  /*29760*/  LOP3.LUT R6, R6, R3, RZ, 0x3c, !PT ;  /* 0x0000000306067212 */ /* 0x000fc600078e3cff */
[----:B------:R-:W-:Y:S01]  /*29770*/  IMAD R3, R7, 0x8, R0 ;  /* 0x0000000807037824 */ /* 0x000fe200078e0200 */
[----:B------:R-:W-:-:S04]  /*29780*/  SHF.L.U32 R2, R6, 0x1f, RZ ;  /* 0x0000001f06027819 */ /* 0x000fc800000006ff */
[----:B------:R-:W0:Y:S02]  /*29790*/  SYNCS.PHASECHK.TRANS64.TRYWAIT P0, [R3+URZ], R2 ;  /* 0x00000002030075a7 */ /* 0x000e24000800017f */
[----:B0-----:R-:W-:Y:S05]  /*297a0*/  @!P0 BRA `(.L_x_571) ;  /* 0x0000000400208947 */ /* 0x001fea0003800000 */
.L_x_583:
[----:B0-----:R-:W-:-:S05]  /*297b0*/  VIADD R2, R7, 0x1 ;  /* 0x0000000107027836 */ /* 0x001fca0000000000 */
[----:B------:R-:W-:-:S04]  /*297c0*/  ISETP.NE.AND P0, PT, R2, 0x5, PT ;  /* 0x000000050200780c */ /* 0x000fc80003f05270 */
[----:B------:R-:W-:Y:S02]  /*297d0*/  SEL R3, RZ, 0x1, P0 ;  /* 0x00000001ff037807 */ /* 0x000fe40000000000 */
[----:B------:R-:W-:Y:S02]  /*297e0*/  SEL R5, R2, RZ, P0 ;  /* 0x000000ff02057207 */ /* 0x000fe40000000000 */
[----:B------:R-:W-:-:S03]  /*297f0*/  LOP3.LUT R6, R6, R3, RZ, 0x3c, !PT ;  /* 0x0000000306067212 */ /* 0x000fc600078e3cff */
[----:B------:R-:W-:Y:S01]  /*29800*/  IMAD R3, R5, 0x8, R0 ;  /* 0x0000000805037824 */ /* 0x000fe200078e0200 */
[----:B------:R-:W-:-:S04]  /*29810*/  SHF.L.U32 R2, R6, 0x1f, RZ ;  /* 0x0000001f06027819 */ /* 0x000fc800000006ff */
[----:B------:R-:W0:Y:S02]  /*29820*/  SYNCS.PHASECHK.TRANS64.TRYWAIT P0, [R3+URZ], R2 ;  /* 0x00000002030075a7 */ /* 0x000e24000800017f */
[----:B0-----:R-:W-:Y:S05]  /*29830*/  @!P0 BRA `(.L_x_572) ;  /* 0x0000000400108947 */ /* 0x001fea0003800000 */
.L_x_584:
        /* <DEDUP_REMOVED lines=9> */
.L_x_585:
[----:B0-----:R-:W-:-:S05]  /*298d0*/  VIADD R2, R5, 0x1 ;  /* 0x0000000105027836 */ /* 0x001fca0000000000 */
[----:B------:R-:W-:-:S04]  /*298e0*/  ISETP.NE.AND P0, PT, R2, 0x5, PT ;  /* 0x000000050200780c */ /* 0x000fc80003f05270 */
[----:B------:R-:W-:Y:S02]  /*298f0*/  SEL R4, RZ, 0x1, P0 ;  /* 0x00000001ff047807 */ /* 0x000fe40000000000 */
[----:B------:R-:W-:Y:S02]  /*29900*/  SEL R3, R2, RZ, P0 ;  /* 0x000000ff02037207 */ /* 0x000fe40000000000 */
[----:B------:R-:W-:-:S03]  /*29910*/  LOP3.LUT R4, R7, R4, RZ, 0x3c, !PT ;  /* 0x0000000407047212 */ /* 0x000fc600078e3cff */
[----:B------:R-:W-:Y:S01]  /*29920*/  IMAD R3, R3, 0x8, R0 ;  /* 0x0000000803037824 */ /* 0x000fe200078e0200 */
[----:B------:R-:W-:-:S07]  /*29930*/  SHF.L.U32 R0, R4, 0x1f, RZ ;  /* 0x0000001f04007819 */ /* 0x000fce00000006ff */
.L_x_574:
[----:B0-----:R0:W1:Y:S02]  /*29940*/  SYNCS.PHASECHK.TRANS64.TRYWAIT P0, [R3+URZ], R0 ;  /* 0x00000000030075a7 */ /* 0x001064000800017f */
[----:B-1----:R-:W-:Y:S05]  /*29950*/  @!P0 NANOSLEEP.SYNCS 0x989680 ;  /* 0x009896800000895d */ /* 0x002fea0003900000 */
[----:B------:R-:W1:Y:S02]  /*29960*/  @!P0 SYNCS.PHASECHK.TRANS64 P0, [R3+URZ], R0 ;  /* 0x00000000030085a7 */ /* 0x000e64000800007f */
[----:B-1----:R-:W-:Y:S05]  /*29970*/  @!P0 BRA `(.L_x_574) ;  /* 0xfffffffc00f08947 */ /* 0x002fea000383ffff */
.L_x_568:
[----:B------:R-:W-:Y:S05]  /*29980*/  BSYNC B0 ;  /* 0x0000000000007941 */ /* 0x000fea0003800000 */
.L_x_567:
[----:B------:R-:W-:Y:S05]  /*29990*/  EXIT ;  /* 0x000000000000794d */ /* 0x000fea0003800000 */
.L_x_17:
[----:B-1----:R-:W-:-:S04]  /*299a0*/  IMAD.U32 R3, RZ, RZ, UR6 ;  /* 0x00000006ff037e24 */ /* 0x002fc8000f8e00ff */
[----:B------:R1:W3:Y:S03]  /*299b0*/  SYNCS.PHASECHK.TRANS64.TRYWAIT P0, [R3+URZ], R0 ;  /* 0x00000000030075a7 */ /* 0x0002e6000800017f */
[----:B---3--:R-:W-:Y:S05]  /*299c0*/  @!P0 NANOSLEEP.SYNCS 0x989680 ;  /* 0x009896800000895d */ /* 0x008fea0003900000 */
[----:B------:R-:W3:Y:S02]  /*299d0*/  @!P0 SYNCS.PHASECHK.TRANS64 P0, [R3+URZ], R0 ;  /* 0x00000000030085a7 */ /* 0x000ee4000800007f */
[----:B---3--:R-:W-:Y:S05]  /*299e0*/  @!P0 BRA `(.L_x_17) ;  /* 0xfffffffc00ec8947 */ /* 0x008fea000383ffff */
[----:B------:R-:W-:Y:S05]  /*299f0*/  BRA `(.L_x_16) ;  /* 0xfffffd90004c7947 */ /* 0x000fea000383ffff */
.L_x_23:
[----:B-----5:R1:W-:Y:S02]  /*29a00*/  STL [R1+0x468], R2 ;  /* 0x0004680201007387 */ /* 0x0203e40000100800 */
[----:B-1----:R-:W-:-:S04]  /*29a10*/  IMAD.U32 R2, RZ, RZ, UR16 ;  /* 0x00000010ff027e24 */ /* 0x002fc8000f8e00ff */
[----:B------:R1:W3:Y:S03]  /*29a20*/  SYNCS.PHASECHK.TRANS64.TRYWAIT P0, [R2+URZ], R0 ;  /* 0x00000000020075a7 */ /* 0x0002e6000800017f */
[----:B---3--:R-:W-:Y:S05]  /*29a30*/  @!P0 NANOSLEEP.SYNCS 0x989680 ;  /* 0x009896800000895d */ /* 0x008fea0003900000 */
[----:B------:R1:W3:Y:S02]  /*29a40*/  @!P0 SYNCS.PHASECHK.TRANS64 P0, [R2+URZ], R0 ;  /* 0x00000000020085a7 */ /* 0x0002e4000800007f */
[----:B-1----:R1:W5:Y:S02]  /*29a50*/  LDL.LU R2, [R1+0x468] ;  /* 0x0004680001027983 */ /* 0x0023640000300800 */
[----:B-1-3--:R-:W-:Y:S05]  /*29a60*/  @!P0 BRA `(.L_x_23) ;  /* 0xfffffffc00e48947 */ /* 0x00afea000383ffff */
[----:B------:R-:W-:Y:S05]  /*29a70*/  BRA `(.L_x_22) ;  /* 0xfffffdf400007947 */ /* 0x000fea000383ffff */
.L_x_554:
[----:B------:R-:W-:Y:S01]  /*29a80*/  BSSY B1, `(.L_x_575) ;  /* 0x0000006000017945 */ /* 0x000fe20003800000 */
[----:B------:R-:W-:-:S07]  /*29a90*/  IMAD.MOV.U32 R2, RZ, RZ, -0x1 ;  /* 0xffffffffff027424 */ /* 0x000fce00078e00ff */
[----:B------:R-:W-:Y:S05]  /*29aa0*/  WARPSYNC.COLLECTIVE R2, `(.L_x_576) ;  /* 0x00000000020c7348 */ /* 0x000fea0003c00000 */
[----:B------:R-:W-:Y:S02]  /*29ab0*/  ELECT P1, UR62, PT ;  /* 0x00000000003e782f */ /* 0x000fe40003820000 */
[----:B------:R-:W-:Y:S01]  /*29ac0*/  MOV R2, UR62 ;  /* 0x0000003e00027c02 */ /* 0x000fe20008000f00 */
[----:B------:R-:W-:Y:S10]  /*29ad0*/  ENDCOLLECTIVE ;  /* 0x000000000000791b */ /* 0x000ff40003800000 */
.L_x_576:
[----:B------:R-:W-:Y:S05]  /*29ae0*/  BSYNC B1 ;  /* 0x0000000000017941 */ /* 0x000fea0003800000 */
.L_x_575:
[----:B------:R-:W-:Y:S05]  /*29af0*/  BRA `(.L_x_577) ;  /* 0xfffffff000087947 */ /* 0x000fea000383ffff */
.L_x_557:
[----:B-1----:R1:W2:Y:S02]  /*29b00*/  SYNCS.PHASECHK.TRANS64.TRYWAIT P1, [R16+URZ+0x28], R11 ;  /* 0x0000280b100075a7 */ /* 0x0022a4000802017f */
[----:B--2---:R-:W-:Y:S05]  /*29b10*/  @!P1 NANOSLEEP.SYNCS 0x989680 ;  /* 0x009896800000995d */ /* 0x004fea0003900000 */
[----:B------:R-:W2:Y:S02]  /*29b20*/  @!P1 SYNCS.PHASECHK.TRANS64 P1, [R16+URZ+0x28], R11 ;  /* 0x0000280b100095a7 */ /* 0x000ea4000802007f */
[----:B--2---:R-:W-:Y:S05]  /*29b30*/  @!P1 BRA `(.L_x_557) ;  /* 0xfffffffc00f09947 */ /* 0x004fea000383ffff */
[----:B------:R-:W-:Y:S05]  /*29b40*/  BRA `(.L_x_578) ;  /* 0xfffffff0003c7947 */ /* 0x000fea000383ffff */
.L_x_566:
[----:B------:R-:W-:Y:S01]  /*29b50*/  BSSY B0, `(.L_x_579) ;  /* 0x0000006000007945 */ /* 0x000fe20003800000 */
[----:B------:R-:W-:-:S07]  /*29b60*/  IMAD.MOV.U32 R2, RZ, RZ, -0x1 ;  /* 0xffffffffff027424 */ /* 0x000fce00078e00ff */
[----:B------:R-:W-:Y:S05]  /*29b70*/  WARPSYNC.COLLECTIVE R2, `(.L_x_580) ;  /* 0x00000000020c7348 */ /* 0x000fea0003c00000 */
[----:B------:R-:W-:Y:S02]  /*29b80*/  ELECT P1, UR62, PT ;  /* 0x00000000003e782f */ /* 0x000fe40003820000 */
[----:B------:R-:W-:Y:S01]  /*29b90*/  MOV R2, UR62 ;  /* 0x0000003e00027c02 */ /* 0x000fe20008000f00 */
[----:B------:R-:W-:Y:S10]  /*29ba0*/  ENDCOLLECTIVE ;  /* 0x000000000000791b */ /* 0x000ff40003800000 */
.L_x_580:
[----:B------:R-:W-:Y:S05]  /*29bb0*/  BSYNC B0 ;  /* 0x0000000000007941 */ /* 0x000fea0003800000 */
.L_x_579:
[----:B------:R-:W-:Y:S01]  /*29bc0*/  PLOP3.LUT P0, PT, P1, PT, PT, 0x80, 0x0 ;  /* 0x000000000000781c */ /* 0x000fe20000f0f070 */
[----:B------:R-:W-:-:S12]  /*29bd0*/  BRA `(.L_x_581) ;  /* 0xfffffff800947947 */ /* 0x000fd8000383ffff */
.L_x_570:
[----:B0-----:R0:W1:Y:S02]  /*29be0*/  SYNCS.PHASECHK.TRANS64.TRYWAIT P0, [R3+URZ], R2 ;  /* 0x00000002030075a7 */ /* 0x001064000800017f */
[----:B-1----:R-:W-:Y:S05]  /*29bf0*/  @!P0 NANOSLEEP.SYNCS 0x989680 ;  /* 0x009896800000895d */ /* 0x002fea0003900000 */
[----:B------:R-:W1:Y:S02]  /*29c00*/  @!P0 SYNCS.PHASECHK.TRANS64 P0, [R3+URZ], R2 ;  /* 0x00000002030085a7 */ /* 0x000e64000800007f */
[----:B-1----:R-:W-:Y:S05]  /*29c10*/  @!P0 BRA `(.L_x_570) ;  /* 0xfffffffc00f08947 */ /* 0x002fea000383ffff */
[----:B------:R-:W-:Y:S05]  /*29c20*/  BRA `(.L_x_582) ;  /* 0xfffffff800bc7947 */ /* 0x000fea000383ffff */
.L_x_571:
[----:B0-----:R0:W1:Y:S02]  /*29c30*/  SYNCS.PHASECHK.TRANS64.TRYWAIT P0, [R3+URZ], R2 ;  /* 0x00000002030075a7 */ /* 0x001064000800017f */
[----:B-1----:R-:W-:Y:S05]  /*29c40*/  @!P0 NANOSLEEP.SYNCS 0x989680 ;  /* 0x009896800000895d */ /* 0x002fea0003900000 */
[----:B------:R-:W1:Y:S02]  /*29c50*/  @!P0 SYNCS.PHASECHK.TRANS64 P0, [R3+URZ], R2 ;  /* 0x00000002030085a7 */ /* 0x000e64000800007f */
[----:B-1----:R-:W-:Y:S05]  /*29c60*/  @!P0 BRA `(.L_x_571) ;  /* 0xfffffffc00f08947 */ /* 0x002fea000383ffff */
[----:B------:R-:W-:Y:S05]  /*29c70*/  BRA `(.L_x_583) ;  /* 0xfffffff800cc7947 */ /* 0x000fea000383ffff */
.L_x_572:
[----:B0-----:R0:W1:Y:S02]  /*29c80*/  SYNCS.PHASECHK.TRANS64.TRYWAIT P0, [R3+URZ], R2 ;  /* 0x00000002030075a7 */ /* 0x001064000800017f */
[----:B-1----:R-:W-:Y:S05]  /*29c90*/  @!P0 NANOSLEEP.SYNCS 0x989680 ;  /* 0x009896800000895d */ /* 0x002fea0003900000 */
[----:B------:R-:W1:Y:S02]  /*29ca0*/  @!P0 SYNCS.PHASECHK.TRANS64 P0, [R3+URZ], R2 ;  /* 0x00000002030085a7 */ /* 0x000e64000800007f */
[----:B-1----:R-:W-:Y:S05]  /*29cb0*/  @!P0 BRA `(.L_x_572) ;  /* 0xfffffffc00f08947 */ /* 0x002fea000383ffff */
[----:B------:R-:W-:Y:S05]  /*29cc0*/  BRA `(.L_x_584) ;  /* 0xfffffff800dc7947 */ /* 0x000fea000383ffff */
.L_x_573:
[----:B0-----:R0:W1:Y:S02]  /*29cd0*/  SYNCS.PHASECHK.TRANS64.TRYWAIT P0, [R3+URZ], R2 ;  /* 0x00000002030075a7 */ /* 0x001064000800017f */
[----:B-1----:R-:W-:Y:S05]  /*29ce0*/  @!P0 NANOSLEEP.SYNCS 0x989680 ;  /* 0x009896800000895d */ /* 0x002fea0003900000 */
[----:B------:R-:W1:Y:S02]  /*29cf0*/  @!P0 SYNCS.PHASECHK.TRANS64 P0, [R3+URZ], R2 ;  /* 0x00000002030085a7 */ /* 0x000e64000800007f */
[----:B-1----:R-:W-:Y:S05]  /*29d00*/  @!P0 BRA `(.L_x_573) ;  /* 0xfffffffc00f08947 */ /* 0x002fea000383ffff */
[----:B------:R-:W-:Y:S05]  /*29d10*/  BRA `(.L_x_585) ;  /* 0xfffffff800ec7947 */ /* 0x000fea000383ffff */
.L_x_586:
[----:B------:R-:W-:-:S00]  /*29d20*/  BRA `(.L_x_586) ;  /* 0xfffffffc00fc7947 */ /* 0x000fc0000383ffff */
[----:B------:R-:W-:-:S00]  /*29d30*/  NOP ;  /* 0x0000000000007918 */ /* 0x000fc00000000000 */
        /* <DEDUP_REMOVED lines=12> */
.L_x_587:


//--------------------- .nv.shared._ZN7cutlass13device_kernelINS_4gemm6kernel13GemmUniversalIN4cute5tupleIJiiiiEEENS1_10collective13CollectiveMmaINS1_37MainloopSm90TmaGmmaWarpSpecializedFP8ILi5ENS5_IJNS4_1CILi1EEESB_SB_EEENS1_35KernelTmaWarpSpecializedCooperativeEEENS5_IJNSA_ILi256EEESF_NSA_ILi128EEEEEENS_12float_e4m3_tENS5_IJlSB_lEEESI_SJ_NS4_8TiledMMAINS4_8MMA_AtomIJNS4_4SM904GMMA31MMA_64x256x32_F32E4M3E4M3_SS_TNILNSN_7ScaleInE1ELSP_1EEEEEENS4_6LayoutINS5_IJNSA_ILi2EEESB_SB_EEENS5_IJSB_NSA_ILi0EEESV_EEEEENS5_IJNS4_10UnderscoreESY_SY_EEEEENS4_13SM90_TMA_LOADENS4_14ComposedLayoutINS4_7SwizzleILi3ELi4ELi3EEENS4_18smem_ptr_flag_bitsILi8EEENSS_INS5_IJNSA_ILi8EEESG_EEENS5_IJSG_SB_EEEEEEEvNS4_8identityES11_S1B_vS1C_EENS_8epilogue10collective6detail29Sm90TmaWarpSpecializedAdapterINS1F_15DefaultEpilogueISI_SJ_SJ_NS1E_6thread17LinearCombinationISI_Li1EffLNS1J_9ScaleType4KindE0ELNS_15FloatRoundStyleE2ESI_EENS1_15EpilogueDefaultEEEEEvvEEEEvNT_6ParamsE --------------------------
	.section	.nv.shared._ZN7cutlass13device_kernelINS_4gemm6kernel13GemmUniversalIN4cute5tupleIJiiiiEEENS1_10collective13CollectiveMmaINS1_37MainloopSm90TmaGmmaWarpSpecializedFP8ILi5ENS5_IJNS4_1CILi1EEESB_SB_EEENS1_35KernelTmaWarpSpecializedCooperativeEEENS5_IJNSA_ILi256EEESF_NSA_ILi128EEEEEENS_12float_e4m3_tENS5_IJlSB_lEEESI_SJ_NS4_8TiledMMAINS4_8MMA_AtomIJNS4_4SM904GMMA31MMA_64x256x32_F32E4M3E4M3_SS_TNILNSN_7ScaleInE1ELSP_1EEEEEENS4_6LayoutINS5_IJNSA_ILi2EEESB_SB_EEENS5_IJSB_NSA_ILi0EEESV_EEEEENS5_IJNS4_10UnderscoreESY_SY_EEEEENS4_13SM90_TMA_LOADENS4_14ComposedLayoutINS4_7SwizzleILi3ELi4ELi3EEENS4_18smem_ptr_flag_bitsILi8EEENSS_INS5_IJNSA_ILi8EEESG_EEENS5_IJSG_SB_EEEEEEEvNS4_8identityES11_S1B_vS1C_EENS_8epilogue10collective6detail29Sm90TmaWarpSpecializedAdapterINS1F_15DefaultEpilogueISI_SJ_SJ_NS1E_6thread17LinearCombinationISI_Li1EffLNS1J_9ScaleType4KindE0ELNS_15FloatRoundStyleE2ESI_EENS1_15EpilogueDefaultEEEEEvvEEEEvNT_6ParamsE,"aw",@nobits
	.sectionflags	@""
	.align	16
	.zero		1024


//--------------------- .nv.shared.reserved.0     --------------------------
	.section	.nv.shared.reserved.0,"aw",@nobits
	.weak		__nv_reservedSMEM_offset_0_alias
	.size		__nv_reservedSMEM_offset_0_alias, 0, 0
	.other		__nv_reservedSMEM_offset_0_alias,@"STO_CUDA_RESERVED_SHARED STV_DEFAULT"
__nv_reservedSMEM_offset_0_alias:
	.zero		0


//--------------------- .nv.global                --------------------------
	.section	.nv.global,"aw",@nobits
.nv.global:
	.type		_ZN40_INTERNAL_955f4328_4_k_cu_bd0e9a16_284304cute1_E,@object
	.size		_ZN40_INTERNAL_955f4328_4_k_cu_bd0e9a16_284304cute1_E,(_ZN40_INTERNAL_955f4328_4_k_cu_bd0e9a16_284304cuda3std3__45__cpo6cbeginE - _ZN40_INTERNAL_955f4328_4_k_cu_bd0e9a16_284304cute1_E)
_ZN40_INTERNAL_955f4328_4_k_cu_bd0e9a16_284304cute1_E:
	.zero		1
	.type		_ZN40_INTERNAL_955f4328_4_k_cu_bd0e9a16_284304cuda3std3__45__cpo6cbeginE,@object
	.size		_ZN40_INTERNAL_955f4328_4_k_cu_bd0e9a16_284304cuda3std3__45__cpo6cbeginE,(_ZN40_INTERNAL_955f4328_4_k_cu_bd0e9a16_284304cuda3std3__48in_placeE - _ZN40_INTERNAL_955f4328_4_k_cu_bd0e9a16_284304cuda3std3__45__cpo6cbeginE)
_ZN40_INTERNAL_955f4328_4_k_cu_bd0e9a16_284304cuda3std3__45__cpo6cbeginE:
	.zero		1
	.type		_ZN40_INTERNAL_955f4328_4_k_cu_bd0e9a16_284304cuda3std3__48in_placeE,@object
	.size		_ZN40_INTERNAL_955f4328_4_k_cu_bd0e9a16_284304cuda3std3__48in_placeE,(_ZN40_INTERNAL_955f4328_4_k_cu_bd0e9a16_284304cuda3std6ranges3__45__cpo9iter_moveE - _ZN40_INTERNAL_955f4328_4_k_cu_bd0e9a16_284304cuda3std3__48in_placeE)
_ZN40_INTERNAL_955f4328_4_k_cu_bd0e9a16_284304cuda3std3__48in_placeE:
	.zero		1
	.type		_ZN40_INTERNAL_955f4328_4_k_cu_bd0e9a16_284304cuda3std6ranges3__45__cpo9iter_moveE,@object
	.size		_ZN40_INTERNAL_955f4328_4_k_cu_bd0e9a16_284304cuda3std6ranges3__45__cpo9iter_moveE,(_ZN40_INTERNAL_955f4328_4_k_cu_bd0e9a16_284304cuda3std3__45__cpo5beginE - _ZN40_INTERNAL_955f4328_4_k_cu_bd0e9a16_284304cuda3std6ranges3__45__cpo9iter_moveE)
_ZN40_INTERNAL_955f4328_4_k_cu_bd0e9a16_284304cuda3std6ranges3__45__cpo9iter_moveE:
	.zero		1
	.type		_ZN40_INTERNAL_955f4328_4_k_cu_bd0e9a16_284304cuda3std3__45__cpo5beginE,@object
	.size		_ZN40_INTERNAL_955f4328_4_k_cu_bd0e9a16_284304cuda3std3__45__cpo5beginE,(_ZN40_INTERNAL_955f4328_4_k_cu_bd0e9a16_284304cuda3std3__442_GLOBAL__N__955f4328_4_k_cu_bd0e9a16_284306ignoreE - _ZN40_INTERNAL_955f4328_4_k_cu_bd0e9a16_284304cuda3std3__45__cpo5beginE)
_ZN40_INTERNAL_955f4328_4_k_cu_bd0e9a16_284304cuda3std3__45__cpo5beginE:
	.zero		1
	.type		_ZN40_INTERNAL_955f4328_4_k_cu_bd0e9a16_284304cuda3std3__442_GLOBAL__N__955f4328_4_k_cu_bd0e9a16_284306ignoreE,@object
	.size		_ZN40_INTERNAL_955f4328_4_k_cu_bd0e9a16_284304cuda3std3__442_GLOBAL__N__955f4328_4_k_cu_bd0e9a16_284306ignoreE,(_ZN40_INTERNAL_955f4328_4_k_cu_bd0e9a16_284304cute7productE - _ZN40_INTERNAL_955f4328_4_k_cu_bd0e9a16_284304cuda3std3__442_GLOBAL__N__955f4328_4_k_cu_bd0e9a16_284306ignoreE)
_ZN40_INTERNAL_955f4328_4_k_cu_bd0e9a16_284304cuda3std3__442_GLOBAL__N__955f4328_4_k_cu_bd0e9a16_284306ignoreE:
	.zero		1
	.type		_ZN40_INTERNAL_955f4328_4_k_cu_bd0e9a16_284304cute7productE,@object
	.size		_ZN40_INTERNAL_955f4328_4_k_cu_bd0e9a16_284304cute7productE,(_ZN40_INTERNAL_955f4328_4_k_cu_bd0e9a16_284304cuda3std3__45__cpo3endE - _ZN40_INTERNAL_955f4328_4_k_cu_bd0e9a16_284304cute7productE)
_ZN40_INTERNAL_955f4328_4_k_cu_bd0e9a16_284304cute7productE:
	.zero		1
	.type		_ZN40_INTERNAL_955f4328_4_k_cu_bd0e9a16_284304cuda3std3__45__cpo3endE,@object
	.size		_ZN40_INTERNAL_955f4328_4_k_cu_bd0e9a16_284304cuda3std3__45__cpo3endE,(_ZN40_INTERNAL_955f4328_4_k_cu_bd0e9a16_284304cuda3std3__419piecewise_constructE - _ZN40_INTERNAL_955f4328_4_k_cu_bd0e9a16_284304cuda3std3__45__cpo3endE)
_ZN40_INTERNAL_955f4328_4_k_cu_bd0e9a16_284304cuda3std3__45__cpo3endE:
	.zero		1
	.type		_ZN40_INTERNAL_955f4328_4_k_cu_bd0e9a16_284304cuda3std3__419piecewise_constructE,@object
	.size		_ZN40_INTERNAL_955f4328_4_k_cu_bd0e9a16_284304cuda3std3__419piecewise_constructE,(_ZN40_INTERNAL_955f4328_4_k_cu_bd0e9a16_284304cuda3std3__45__cpo4cendE - _ZN40_INTERNAL_955f4328_4_k_cu_bd0e9a16_284304cuda3std3__419piecewise_constructE)
_ZN40_INTERNAL_955f4328_4_k_cu_bd0e9a16_284304cuda3std3__419piecewise_constructE:
	.zero		1
	.type		_ZN40_INTERNAL_955f4328_4_k_cu_bd0e9a16_284304cuda3std3__45__cpo4cendE,@object
	.size		_ZN40_INTERNAL_955f4328_4_k_cu_bd0e9a16_284304cuda3std3__45__cpo4cendE,(_ZN40_INTERNAL_955f4328_4_k_cu_bd0e9a16_284304cuda3std6ranges3__45__cpo4swapE - _ZN40_INTERNAL_955f4328_4_k_cu_bd0e9a16_284304cuda3std3__45__cpo4cendE)
_ZN40_INTERNAL_955f4328_4_k_cu_bd0e9a16_284304cuda3std3__45__cpo4cendE:
	.zero		1
	.type		_ZN40_INTERNAL_955f4328_4_k_cu_bd0e9a16_284304cuda3std6ranges3__45__cpo4swapE,@object
	.size		_ZN40_INTERNAL_955f4328_4_k_cu_bd0e9a16_284304cuda3std6ranges3__45__cpo4swapE,(.L_7 - _ZN40_INTERNAL_955f4328_4_k_cu_bd0e9a16_284304cuda3std6ranges3__45__cpo4swapE)
_ZN40_INTERNAL_955f4328_4_k_cu_bd0e9a16_284304cuda3std6ranges3__45__cpo4swapE:
	.zero		1
.L_7:


//--------------------- .nv.constant0._ZN7cutlass13device_kernelINS_4gemm6kernel13GemmUniversalIN4cute5tupleIJiiiiEEENS1_10collective13CollectiveMmaINS1_37MainloopSm90TmaGmmaWarpSpecializedFP8ILi5ENS5_IJNS4_1CILi1EEESB_SB_EEENS1_35KernelTmaWarpSpecializedCooperativeEEENS5_IJNSA_ILi256EEESF_NSA_ILi128EEEEEENS_12float_e4m3_tENS5_IJlSB_lEEESI_SJ_NS4_8TiledMMAINS4_8MMA_AtomIJNS4_4SM904GMMA31MMA_64x256x32_F32E4M3E4M3_SS_TNILNSN_7ScaleInE1ELSP_1EEEEEENS4_6LayoutINS5_IJNSA_ILi2EEESB_SB_EEENS5_IJSB_NSA_ILi0EEESV_EEEEENS5_IJNS4_10UnderscoreESY_SY_EEEEENS4_13SM90_TMA_LOADENS4_14ComposedLayoutINS4_7SwizzleILi3ELi4ELi3EEENS4_18smem_ptr_flag_bitsILi8EEENSS_INS5_IJNSA_ILi8EEESG_EEENS5_IJSG_SB_EEEEEEEvNS4_8identityES11_S1B_vS1C_EENS_8epilogue10collective6detail29Sm90TmaWarpSpecializedAdapterINS1F_15DefaultEpilogueISI_SJ_SJ_NS1E_6thread17LinearCombinationISI_Li1EffLNS1J_9ScaleType4KindE0ELNS_15FloatRoundStyleE2ESI_EENS1_15EpilogueDefaultEEEEEvvEEEEvNT_6ParamsE --------------------------
	.section	.nv.constant0._ZN7cutlass13device_kernelINS_4gemm6kernel13GemmUniversalIN4cute5tupleIJiiiiEEENS1_10collective13CollectiveMmaINS1_37MainloopSm90TmaGmmaWarpSpecializedFP8ILi5ENS5_IJNS4_1CILi1EEESB_SB_EEENS1_35KernelTmaWarpSpecializedCooperativeEEENS5_IJNSA_ILi256EEESF_NSA_ILi128EEEEEENS_12float_e4m3_tENS5_IJlSB_lEEESI_SJ_NS4_8TiledMMAINS4_8MMA_AtomIJNS4_4SM904GMMA31MMA_64x256x32_F32E4M3E4M3_SS_TNILNSN_7ScaleInE1ELSP_1EEEEEENS4_6LayoutINS5_IJNSA_ILi2EEESB_SB_EEENS5_IJSB_NSA_ILi0EEESV_EEEEENS5_IJNS4_10UnderscoreESY_SY_EEEEENS4_13SM90_TMA_LOADENS4_14ComposedLayoutINS4_7SwizzleILi3ELi4ELi3EEENS4_18smem_ptr_flag_bitsILi8EEENSS_INS5_IJNSA_ILi8EEESG_EEENS5_IJSG_SB_EEEEEEEvNS4_8identityES11_S1B_vS1C_EENS_8epilogue10collective6detail29Sm90TmaWarpSpecializedAdapterINS1F_15DefaultEpilogueISI_SJ_SJ_NS1E_6thread17LinearCombinationISI_Li1EffLNS1J_9ScaleType4KindE0ELNS_15FloatRoundStyleE2ESI_EENS1_15EpilogueDefaultEEEEEvvEEEEvNT_6ParamsE,"a",@progbits
	.sectionflags	@""
	.align	4
.nv.constant0._ZN7cutlass13device_kernelINS_4gemm6kernel13GemmUniversalIN4cute5tupleIJiiiiEEENS1_10collective13CollectiveMmaINS1_37MainloopSm90TmaGmmaWarpSpecializedFP8ILi5ENS5_IJNS4_1CILi1EEESB_SB_EEENS1_35KernelTmaWarpSpecializedCooperativeEEENS5_IJNSA_ILi256EEESF_NSA_ILi128EEEEEENS_12float_e4m3_tENS5_IJlSB_lEEESI_SJ_NS4_8TiledMMAINS4_8MMA_AtomIJNS4_4SM904GMMA31MMA_64x256x32_F32E4M3E4M3_SS_TNILNSN_7ScaleInE1ELSP_1EEEEEENS4_6LayoutINS5_IJNSA_ILi2EEESB_SB_EEENS5_IJSB_NSA_ILi0EEESV_EEEEENS5_IJNS4_10UnderscoreESY_SY_EEEEENS4_13SM90_TMA_LOADENS4_14ComposedLayoutINS4_7SwizzleILi3ELi4ELi3EEENS4_18smem_ptr_flag_bitsILi8EEENSS_INS5_IJNSA_ILi8EEESG_EEENS5_IJSG_SB_EEEEEEEvNS4_8identityES11_S1B_vS1C_EENS_8epilogue10collective6detail29Sm90TmaWarpSpecializedAdapterINS1F_15DefaultEpilogueISI_SJ_SJ_NS1E_6thread17LinearCombinationISI_Li1EffLNS1J_9ScaleType4KindE0ELNS_15FloatRoundStyleE2ESI_EENS1_15EpilogueDefaultEEEEEvvEEEEvNT_6ParamsE:
	.zero		1664


//--------------------- SYMBOLS --------------------------

	.type		.nv.reservedSmem.offset0,@object
	.size		.nv.reservedSmem.offset0,0x4
